	.headerflags	@"EF_CUDA_TEXMODE_UNIFIED EF_CUDA_64BIT_ADDRESS EF_CUDA_SM86 EF_CUDA_VIRTUAL_SM(EF_CUDA_SM86)"
	.elftype	@"ET_EXEC"


//--------------------- .nv.info                  --------------------------
	.section	.nv.info,"",@"SHT_CUDA_INFO"
	.align	4


	//----- nvinfo : EIATTR_REGCOUNT
	.align		4
        /*0000*/ 	.byte	0x04, 0x2f
        /*0002*/ 	.short	(.L_2 - .L_1)
	.align		4
.L_1:
        /*0004*/ 	.word	index@(triton_red_fused__to_copy_add_amax_amin_clamp_mul_native_layer_norm_reciprocal_2)
        /*0008*/ 	.word	0x00000040


	//----- nvinfo : EIATTR_MIN_STACK_SIZE
	.align		4
.L_2:
        /*000c*/ 	.byte	0x04, 0x12
        /*000e*/ 	.short	(.L_4 - .L_3)
	.align		4
.L_3:
        /*0010*/ 	.word	index@(triton_red_fused__to_copy_add_amax_amin_clamp_mul_native_layer_norm_reciprocal_2)
        /*0014*/ 	.word	0x00000000


	//----- nvinfo : EIATTR_FRAME_SIZE
	.align		4
.L_4:
        /*0018*/ 	.byte	0x04, 0x11
        /*001a*/ 	.short	(.L_6 - .L_5)
	.align		4
.L_5:
        /*001c*/ 	.word	index@(triton_red_fused__to_copy_add_amax_amin_clamp_mul_native_layer_norm_reciprocal_2)
        /*0020*/ 	.word	0x00000000


	//----- nvinfo : EIATTR_MIN_STACK_SIZE
	.align		4
.L_6:
        /*0024*/ 	.byte	0x04, 0x12
        /*0026*/ 	.short	(.L_8 - .L_7)
	.align		4
.L_7:
        /*0028*/ 	.word	index@(triton_red_fused__to_copy_add_amax_amin_clamp_mul_native_layer_norm_reciprocal_2)
        /*002c*/ 	.word	0x00000000
.L_8:


//--------------------- .nv.info.triton_red_fused__to_copy_add_amax_amin_clamp_mul_native_layer_norm_reciprocal_2 --------------------------
	.section	.nv.info.triton_red_fused__to_copy_add_amax_amin_clamp_mul_native_layer_norm_reciprocal_2,"",@"SHT_CUDA_INFO"
	.sectionflags	@""
	.align	4


	//----- nvinfo : EIATTR_CUDA_API_VERSION
	.align		4
        /*0000*/ 	.byte	0x04, 0x37
        /*0002*/ 	.short	(.L_10 - .L_9)
.L_9:
        /*0004*/ 	.word	0x0000007c


	//----- nvinfo : EIATTR_SW2861232_WAR
	.align		4
.L_10:
        /*0008*/ 	.byte	0x01, 0x35
	.zero		2


	//----- nvinfo : EIATTR_PARAM_CBANK
	.align		4
        /*000c*/ 	.byte	0x04, 0x0a
        /*000e*/ 	.short	(.L_12 - .L_11)
	.align		4
.L_11:
        /*0010*/ 	.word	index@(.nv.constant0.triton_red_fused__to_copy_add_amax_amin_clamp_mul_native_layer_norm_reciprocal_2)
        /*0014*/ 	.short	0x0160
        /*0016*/ 	.short	0x0078


	//----- nvinfo : EIATTR_CBANK_PARAM_SIZE
	.align		4
.L_12:
        /*0018*/ 	.byte	0x03, 0x19
        /*001a*/ 	.short	0x0078


	//----- nvinfo : EIATTR_KPARAM_INFO
	.align		4
        /*001c*/ 	.byte	0x04, 0x17
        /*001e*/ 	.short	(.L_14 - .L_13)
.L_13:
        /*0020*/ 	.word	0x00000000
        /*0024*/ 	.short	0x000f
        /*0026*/ 	.short	0x0070
        /*0028*/ 	.byte	0x00, 0xf4, 0x21, 0x00


	//----- nvinfo : EIATTR_KPARAM_INFO
	.align		4
.L_14:
        /*002c*/ 	.byte	0x04, 0x17
        /*002e*/ 	.short	(.L_16 - .L_15)
.L_15:
        /*0030*/ 	.word	0x00000000
        /*0034*/ 	.short	0x000e
        /*0036*/ 	.short	0x006c
        /*0038*/ 	.byte	0x00, 0xf0, 0x11, 0x00


	//----- nvinfo : EIATTR_KPARAM_INFO
	.align		4
.L_16:
        /*003c*/ 	.byte	0x04, 0x17
        /*003e*/ 	.short	(.L_18 - .L_17)
.L_17:
        /*0040*/ 	.word	0x00000000
        /*0044*/ 	.short	0x000d
        /*0046*/ 	.short	0x0068
        /*0048*/ 	.byte	0x00, 0xf0, 0x11, 0x00


	//----- nvinfo : EIATTR_KPARAM_INFO
	.align		4
.L_18:
        /*004c*/ 	.byte	0x04, 0x17
        /*004e*/ 	.short	(.L_20 - .L_19)
.L_19:
        /*0050*/ 	.word	0x00000000
        /*0054*/ 	.short	0x000c
        /*0056*/ 	.short	0x0060
        /*0058*/ 	.byte	0x00, 0xf4, 0x21, 0x00


	//----- nvinfo : EIATTR_KPARAM_INFO
	.align		4
.L_20:
        /*005c*/ 	.byte	0x04, 0x17
        /*005e*/ 	.short	(.L_22 - .L_21)
.L_21:
        /*0060*/ 	.word	0x00000000
        /*0064*/ 	.short	0x000b
        /*0066*/ 	.short	0x0058
        /*0068*/ 	.byte	0x00, 0xf4, 0x21, 0x00


	//----- nvinfo : EIATTR_KPARAM_INFO
	.align		4
.L_22:
        /*006c*/ 	.byte	0x04, 0x17
        /*006e*/ 	.short	(.L_24 - .L_23)
.L_23:
        /*0070*/ 	.word	0x00000000
        /*0074*/ 	.short	0x000a
        /*0076*/ 	.short	0x0050
        /*0078*/ 	.byte	0x00, 0xf4, 0x21, 0x00


	//----- nvinfo : EIATTR_KPARAM_INFO
	.align		4
.L_24:
        /*007c*/ 	.byte	0x04, 0x17
        /*007e*/ 	.short	(.L_26 - .L_25)
.L_25:
        /*0080*/ 	.word	0x00000000
        /*0084*/ 	.short	0x0009
        /*0086*/ 	.short	0x0048
        /*0088*/ 	.byte	0x00, 0xf4, 0x21, 0x00


	//----- nvinfo : EIATTR_KPARAM_INFO
	.align		4
.L_26:
        /*008c*/ 	.byte	0x04, 0x17
        /*008e*/ 	.short	(.L_28 - .L_27)
.L_27:
        /*0090*/ 	.word	0x00000000
        /*0094*/ 	.short	0x0008
        /*0096*/ 	.short	0x0040
        /*0098*/ 	.byte	0x00, 0xf4, 0x21, 0x00


	//----- nvinfo : EIATTR_KPARAM_INFO
	.align		4
.L_28:
        /*009c*/ 	.byte	0x04, 0x17
        /*009e*/ 	.short	(.L_30 - .L_29)
.L_29:
        /*00a0*/ 	.word	0x00000000
        /*00a4*/ 	.short	0x0007
        /*00a6*/ 	.short	0x0038
        /*00a8*/ 	.byte	0x00, 0xf4, 0x21, 0x00


	//----- nvinfo : EIATTR_KPARAM_INFO
	.align		4
.L_30:
        /*00ac*/ 	.byte	0x04, 0x17
        /*00ae*/ 	.short	(.L_32 - .L_31)
.L_31:
        /*00b0*/ 	.word	0x00000000
        /*00b4*/ 	.short	0x0006
        /*00b6*/ 	.short	0x0030
        /*00b8*/ 	.byte	0x00, 0xf4, 0x21, 0x00


	//----- nvinfo : EIATTR_KPARAM_INFO
	.align		4
.L_32:
        /*00bc*/ 	.byte	0x04, 0x17
        /*00be*/ 	.short	(.L_34 - .L_33)
.L_33:
        /*00c0*/ 	.word	0x00000000
        /*00c4*/ 	.short	0x0005
        /*00c6*/ 	.short	0x0028
        /*00c8*/ 	.byte	0x00, 0xf4, 0x21, 0x00


	//----- nvinfo : EIATTR_KPARAM_INFO
	.align		4
.L_34:
        /*00cc*/ 	.byte	0x04, 0x17
        /*00ce*/ 	.short	(.L_36 - .L_35)
.L_35:
        /*00d0*/ 	.word	0x00000000
        /*00d4*/ 	.short	0x0004
        /*00d6*/ 	.short	0x0020
        /*00d8*/ 	.byte	0x00, 0xf4, 0x21, 0x00


	//----- nvinfo : EIATTR_KPARAM_INFO
	.align		4
.L_36:
        /*00dc*/ 	.byte	0x04, 0x17
        /*00de*/ 	.short	(.L_38 - .L_37)
.L_37:
        /*00e0*/ 	.word	0x00000000
        /*00e4*/ 	.short	0x0003
        /*00e6*/ 	.short	0x0018
        /*00e8*/ 	.byte	0x00, 0xf4, 0x21, 0x00


	//----- nvinfo : EIATTR_KPARAM_INFO
	.align		4
.L_38:
        /*00ec*/ 	.byte	0x04, 0x17
        /*00ee*/ 	.short	(.L_40 - .L_39)
.L_39:
        /*00f0*/ 	.word	0x00000000
        /*00f4*/ 	.short	0x0002
        /*00f6*/ 	.short	0x0010
        /*00f8*/ 	.byte	0x00, 0xf4, 0x21, 0x00


	//----- nvinfo : EIATTR_KPARAM_INFO
	.align		4
.L_40:
        /*00fc*/ 	.byte	0x04, 0x17
        /*00fe*/ 	.short	(.L_42 - .L_41)
.L_41:
        /*0100*/ 	.word	0x00000000
        /*0104*/ 	.short	0x0001
        /*0106*/ 	.short	0x0008
        /*0108*/ 	.byte	0x00, 0xf4, 0x21, 0x00


	//----- nvinfo : EIATTR_KPARAM_INFO
	.align		4
.L_42:
        /*010c*/ 	.byte	0x04, 0x17
        /*010e*/ 	.short	(.L_44 - .L_43)
.L_43:
        /*0110*/ 	.word	0x00000000
        /*0114*/ 	.short	0x0000
        /*0116*/ 	.short	0x0000
        /*0118*/ 	.byte	0x00, 0xf4, 0x21, 0x00


	//----- nvinfo : EIATTR_MAXREG_COUNT
	.align		4
.L_44:
        /*011c*/ 	.byte	0x03, 0x1b
        /*011e*/ 	.short	0x0080


	//----- nvinfo : EIATTR_COOP_GROUP_MASK_REGIDS
	.align		4
        /*0120*/ 	.byte	0x04, 0x29
        /*0122*/ 	.short	(.L_46 - .L_45)


	//   ....[0]....
.L_45:
        /*0124*/ 	.word	0xffffffff


	//   ....[1]....
        /*0128*/ 	.word	0xffffffff


	//   ....[2]....
        /*012c*/ 	.word	0xffffffff


	//   ....[3]....
        /*0130*/ 	.word	0xffffffff


	//   ....[4]....
        /*0134*/ 	.word	0xffffffff


	//   ....[5]....
        /*0138*/ 	.word	0xffffffff


	//   ....[6]....
        /*013c*/ 	.word	0xffffffff


	//   ....[7]....
        /*0140*/ 	.word	0xffffffff


	//   ....[8]....
        /*0144*/ 	.word	0xffffffff


	//   ....[9]....
        /*0148*/ 	.word	0xffffffff


	//   ....[10]....
        /*014c*/ 	.word	0xffffffff


	//   ....[11]....
        /*0150*/ 	.word	0xffffffff


	//   ....[12]....
        /*0154*/ 	.word	0xffffffff


	//   ....[13]....
        /*0158*/ 	.word	0xffffffff


	//   ....[14]....
        /*015c*/ 	.word	0xffffffff


	//   ....[15]....
        /*0160*/ 	.word	0xffffffff


	//   ....[16]....
        /*0164*/ 	.word	0xffffffff


	//   ....[17]....
        /*0168*/ 	.word	0xffffffff


	//   ....[18]....
        /*016c*/ 	.word	0xffffffff


	//   ....[19]....
        /*0170*/ 	.word	0xffffffff


	//   ....[20]....
        /*0174*/ 	.word	0xffffffff


	//   ....[21]....
        /*0178*/ 	.word	0xffffffff


	//   ....[22]....
        /*017c*/ 	.word	0xffffffff


	//   ....[23]....
        /*0180*/ 	.word	0xffffffff


	//   ....[24]....
        /*0184*/ 	.word	0xffffffff


	//   ....[25]....
        /*0188*/ 	.word	0xffffffff


	//   ....[26]....
        /*018c*/ 	.word	0xffffffff


	//   ....[27]....
        /*0190*/ 	.word	0xffffffff


	//   ....[28]....
        /*0194*/ 	.word	0xffffffff


	//   ....[29]....
        /*0198*/ 	.word	0xffffffff


	//   ....[30]....
        /*019c*/ 	.word	0xffffffff


	//   ....[31]....
        /*01a0*/ 	.word	0xffffffff


	//   ....[32]....
        /*01a4*/ 	.word	0xffffffff


	//   ....[33]....
        /*01a8*/ 	.word	0xffffffff


	//   ....[34]....
        /*01ac*/ 	.word	0xffffffff


	//   ....[35]....
        /*01b0*/ 	.word	0xffffffff


	//   ....[36]....
        /*01b4*/ 	.word	0xffffffff


	//   ....[37]....
        /*01b8*/ 	.word	0xffffffff


	//   ....[38]....
        /*01bc*/ 	.word	0xffffffff


	//   ....[39]....
        /*01c0*/ 	.word	0xffffffff


	//   ....[40]....
        /*01c4*/ 	.word	0xffffffff


	//   ....[41]....
        /*01c8*/ 	.word	0xffffffff


	//   ....[42]....
        /*01cc*/ 	.word	0xffffffff


	//   ....[43]....
        /*01d0*/ 	.word	0xffffffff


	//   ....[44]....
        /*01d4*/ 	.word	0xffffffff


	//   ....[45]....
        /*01d8*/ 	.word	0xffffffff


	//   ....[46]....
        /*01dc*/ 	.word	0xffffffff


	//   ....[47]....
        /*01e0*/ 	.word	0xffffffff


	//   ....[48]....
        /*01e4*/ 	.word	0xffffffff


	//   ....[49]....
        /*01e8*/ 	.word	0xffffffff


	//   ....[50]....
        /*01ec*/ 	.word	0xffffffff


	//   ....[51]....
        /*01f0*/ 	.word	0xffffffff


	//   ....[52]....
        /*01f4*/ 	.word	0xffffffff


	//   ....[53]....
        /*01f8*/ 	.word	0xffffffff


	//   ....[54]....
        /*01fc*/ 	.word	0xffffffff


	//   ....[55]....
        /*0200*/ 	.word	0xffffffff


	//   ....[56]....
        /*0204*/ 	.word	0xffffffff


	//   ....[57]....
        /*0208*/ 	.word	0xffffffff


	//   ....[58]....
        /*020c*/ 	.word	0xffffffff


	//   ....[59]....
        /*0210*/ 	.word	0xffffffff


	//   ....[60]....
        /*0214*/ 	.word	0xffffffff


	//   ....[61]....
        /*0218*/ 	.word	0xffffffff


	//   ....[62]....
        /*021c*/ 	.word	0xffffffff


	//   ....[63]....
        /*0220*/ 	.word	0xffffffff


	//   ....[64]....
        /*0224*/ 	.word	0xffffffff


	//   ....[65]....
        /*0228*/ 	.word	0xffffffff


	//   ....[66]....
        /*022c*/ 	.word	0xffffffff


	//   ....[67]....
        /*0230*/ 	.word	0xffffffff


	//   ....[68]....
        /*0234*/ 	.word	0xffffffff


	//   ....[69]....
        /*0238*/ 	.word	0xffffffff


	//   ....[70]....
        /*023c*/ 	.word	0xffffffff


	//   ....[71]....
        /*0240*/ 	.word	0xffffffff


	//   ....[72]....
        /*0244*/ 	.word	0xffffffff


	//   ....[73]....
        /*0248*/ 	.word	0xffffffff


	//   ....[74]....
        /*024c*/ 	.word	0xffffffff


	//   ....[75]....
        /*0250*/ 	.word	0xffffffff


	//   ....[76]....
        /*0254*/ 	.word	0xffffffff


	//   ....[77]....
        /*0258*/ 	.word	0xffffffff


	//   ....[78]....
        /*025c*/ 	.word	0xffffffff


	//   ....[79]....
        /*0260*/ 	.word	0xffffffff


	//   ....[80]....
        /*0264*/ 	.word	0xffffffff


	//   ....[81]....
        /*0268*/ 	.word	0xffffffff


	//   ....[82]....
        /*026c*/ 	.word	0xffffffff


	//   ....[83]....
        /*0270*/ 	.word	0xffffffff


	//   ....[84]....
        /*0274*/ 	.word	0xffffffff


	//   ....[85]....
        /*0278*/ 	.word	0xffffffff


	//   ....[86]....
        /*027c*/ 	.word	0xffffffff


	//   ....[87]....
        /*0280*/ 	.word	0xffffffff


	//   ....[88]....
        /*0284*/ 	.word	0xffffffff


	//   ....[89]....
        /*0288*/ 	.word	0xffffffff


	//   ....[90]....
        /*028c*/ 	.word	0xffffffff


	//   ....[91]....
        /*0290*/ 	.word	0xffffffff


	//   ....[92]....
        /*0294*/ 	.word	0xffffffff


	//   ....[93]....
        /*0298*/ 	.word	0xffffffff


	//   ....[94]....
        /*029c*/ 	.word	0xffffffff


	//   ....[95]....
        /*02a0*/ 	.word	0xffffffff


	//   ....[96]....
        /*02a4*/ 	.word	0xffffffff


	//   ....[97]....
        /*02a8*/ 	.word	0xffffffff


	//   ....[98]....
        /*02ac*/ 	.word	0xffffffff


	//   ....[99]....
        /*02b0*/ 	.word	0xffffffff


	//   ....[100]....
        /*02b4*/ 	.word	0xffffffff


	//   ....[101]....
        /*02b8*/ 	.word	0xffffffff


	//   ....[102]....
        /*02bc*/ 	.word	0xffffffff


	//   ....[103]....
        /*02c0*/ 	.word	0xffffffff


	//   ....[104]....
        /*02c4*/ 	.word	0xffffffff


	//   ....[105]....
        /*02c8*/ 	.word	0xffffffff


	//----- nvinfo : EIATTR_COOP_GROUP_INSTR_OFFSETS
	.align		4
.L_46:
        /*02cc*/ 	.byte	0x04, 0x28
        /*02ce*/ 	.short	(.L_48 - .L_47)


	//   ....[0]....
.L_47:
        /*02d0*/ 	.word	0x000012a0


	//   ....[1]....
        /*02d4*/ 	.word	0x00001520


	//   ....[2]....
        /*02d8*/ 	.word	0x000015e0


	//   ....[3]....
        /*02dc*/ 	.word	0x00001670


	//   ....[4]....
        /*02e0*/ 	.word	0x000016f0


	//   ....[5]....
        /*02e4*/ 	.word	0x000017e0


	//   ....[6]....
        /*02e8*/ 	.word	0x00001850


	//   ....[7]....
        /*02ec*/ 	.word	0x000018e0


	//   ....[8]....
        /*02f0*/ 	.word	0x000019c0


	//   ....[9]....
        /*02f4*/ 	.word	0x00001a20


	//   ....[10]....
        /*02f8*/ 	.word	0x00001aa0


	//   ....[11]....
        /*02fc*/ 	.word	0x00001b90


	//   ....[12]....
        /*0300*/ 	.word	0x00001c10


	//   ....[13]....
        /*0304*/ 	.word	0x00001ce0


	//   ....[14]....
        /*0308*/ 	.word	0x00001d40


	//   ....[15]....
        /*030c*/ 	.word	0x00001e90


	//   ....[16]....
        /*0310*/ 	.word	0x00001ea0


	//   ....[17]....
        /*0314*/ 	.word	0x00001eb0


	//   ....[18]....
        /*0318*/ 	.word	0x00002d10


	//   ....[19]....
        /*031c*/ 	.word	0x00002d40


	//   ....[20]....
        /*0320*/ 	.word	0x00002d50


	//   ....[21]....
        /*0324*/ 	.word	0x00002d60


	//   ....[22]....
        /*0328*/ 	.word	0x00002d70


	//   ....[23]....
        /*032c*/ 	.word	0x00002d80


	//   ....[24]....
        /*0330*/ 	.word	0x00002da0


	//   ....[25]....
        /*0334*/ 	.word	0x00002dc0


	//   ....[26]....
        /*0338*/ 	.word	0x00002e10


	//   ....[27]....
        /*033c*/ 	.word	0x00002e40


	//   ....[28]....
        /*0340*/ 	.word	0x00002e70


	//   ....[29]....
        /*0344*/ 	.word	0x00002ea0


	//   ....[30]....
        /*0348*/ 	.word	0x00002ed0


	//   ....[31]....
        /*034c*/ 	.word	0x00002f00


	//   ....[32]....
        /*0350*/ 	.word	0x00002f60


	//   ....[33]....
        /*0354*/ 	.word	0x00002f90


	//   ....[34]....
        /*0358*/ 	.word	0x00002fd0


	//   ....[35]....
        /*035c*/ 	.word	0x00003050


	//   ....[36]....
        /*0360*/ 	.word	0x00003080


	//   ....[37]....
        /*0364*/ 	.word	0x000030c0


	//   ....[38]....
        /*0368*/ 	.word	0x00003110


	//   ....[39]....
        /*036c*/ 	.word	0x00003140


	//   ....[40]....
        /*0370*/ 	.word	0x00003190


	//   ....[41]....
        /*0374*/ 	.word	0x000031d0


	//   ....[42]....
        /*0378*/ 	.word	0x00003200


	//   ....[43]....
        /*037c*/ 	.word	0x00003250


	//   ....[44]....
        /*0380*/ 	.word	0x00003290


	//   ....[45]....
        /*0384*/ 	.word	0x000032d0


	//   ....[46]....
        /*0388*/ 	.word	0x00003310


	//   ....[47]....
        /*038c*/ 	.word	0x00003350


	//   ....[48]....
        /*0390*/ 	.word	0x00003390


	//   ....[49]....
        /*0394*/ 	.word	0x000033d0


	//   ....[50]....
        /*0398*/ 	.word	0x00003400


	//   ....[51]....
        /*039c*/ 	.word	0x00003450


	//   ....[52]....
        /*03a0*/ 	.word	0x00003490


	//   ....[53]....
        /*03a4*/ 	.word	0x000034d0


	//   ....[54]....
        /*03a8*/ 	.word	0x00003500


	//   ....[55]....
        /*03ac*/ 	.word	0x00003530


	//   ....[56]....
        /*03b0*/ 	.word	0x00003580


	//   ....[57]....
        /*03b4*/ 	.word	0x000035b0


	//   ....[58]....
        /*03b8*/ 	.word	0x000035e0


	//   ....[59]....
        /*03bc*/ 	.word	0x00003610


	//   ....[60]....
        /*03c0*/ 	.word	0x00003660


	//   ....[61]....
        /*03c4*/ 	.word	0x00003690


	//   ....[62]....
        /*03c8*/ 	.word	0x000036c0


	//   ....[63]....
        /*03cc*/ 	.word	0x000036f0


	//   ....[64]....
        /*03d0*/ 	.word	0x00003760


	//   ....[65]....
        /*03d4*/ 	.word	0x000038a0


	//   ....[66]....
        /*03d8*/ 	.word	0x000038d0


	//   ....[67]....
        /*03dc*/ 	.word	0x00003ad0


	//   ....[68]....
        /*03e0*/ 	.word	0x00003b00


	//   ....[69]....
        /*03e4*/ 	.word	0x00003b30


	//   ....[70]....
        /*03e8*/ 	.word	0x00003b60


	//   ....[71]....
        /*03ec*/ 	.word	0x00003b70


	//   ....[72]....
        /*03f0*/ 	.word	0x00003ba0


	//   ....[73]....
        /*03f4*/ 	.word	0x00003bc0


	//   ....[74]....
        /*03f8*/ 	.word	0x00003be0


	//   ....[75]....
        /*03fc*/ 	.word	0x00003c20


	//   ....[76]....
        /*0400*/ 	.word	0x00003c80


	//   ....[77]....
        /*0404*/ 	.word	0x00003cc0


	//   ....[78]....
        /*0408*/ 	.word	0x00003ce0


	//   ....[79]....
        /*040c*/ 	.word	0x00003d10


	//   ....[80]....
        /*0410*/ 	.word	0x00003d40


	//   ....[81]....
        /*0414*/ 	.word	0x00003dc0


	//   ....[82]....
        /*0418*/ 	.word	0x00003df0


	//   ....[83]....
        /*041c*/ 	.word	0x00003e20


	//   ....[84]....
        /*0420*/ 	.word	0x00003e50


	//   ....[85]....
        /*0424*/ 	.word	0x00003e80


	//   ....[86]....
        /*0428*/ 	.word	0x00003ec0


	//   ....[87]....
        /*042c*/ 	.word	0x00003f00


	//   ....[88]....
        /*0430*/ 	.word	0x00003f40


	//   ....[89]....
        /*0434*/ 	.word	0x00003f80


	//   ....[90]....
        /*0438*/ 	.word	0x00003fc0


	//   ....[91]....
        /*043c*/ 	.word	0x00004000


	//   ....[92]....
        /*0440*/ 	.word	0x00004040


	//   ....[93]....
        /*0444*/ 	.word	0x00004080


	//   ....[94]....
        /*0448*/ 	.word	0x000040c0


	//   ....[95]....
        /*044c*/ 	.word	0x00004130


	//   ....[96]....
        /*0450*/ 	.word	0x00004190


	//   ....[97]....
        /*0454*/ 	.word	0x00004200


	//   ....[98]....
        /*0458*/ 	.word	0x00004230


	//   ....[99]....
        /*045c*/ 	.word	0x00004260


	//   ....[100]....
        /*0460*/ 	.word	0x00004290


	//   ....[101]....
        /*0464*/ 	.word	0x000042e0


	//   ....[102]....
        /*0468*/ 	.word	0x00004620


	//   ....[103]....
        /*046c*/ 	.word	0x00004680


	//   ....[104]....
        /*0470*/ 	.word	0x000046c0


	//   ....[105]....
        /*0474*/ 	.word	0x00004700


	//----- nvinfo : EIATTR_EXIT_INSTR_OFFSETS
	.align		4
.L_48:
        /*0478*/ 	.byte	0x04, 0x1c
        /*047a*/ 	.short	(.L_50 - .L_49)


	//   ....[0]....
.L_49:
        /*047c*/ 	.word	0x00005b50


	//----- nvinfo : EIATTR_REQNTID
	.align		4
.L_50:
        /*0480*/ 	.byte	0x04, 0x10
        /*0482*/ 	.short	(.L_52 - .L_51)
.L_51:
        /*0484*/ 	.word	0x00000200
        /*0488*/ 	.word	0x00000001
        /*048c*/ 	.word	0x00000001
.L_52:


//--------------------- .nv.callgraph             --------------------------
	.section	.nv.callgraph,"",@"SHT_CUDA_CALLGRAPH"
	.align	4
	.sectionentsize	8
	.align		4
        /*0000*/ 	.word	0x00000000
	.align		4
        /*0004*/ 	.word	0xffffffff
	.align		4
        /*0008*/ 	.word	0x00000000
	.align		4
        /*000c*/ 	.word	0xfffffffe
	.align		4
        /*0010*/ 	.word	0x00000000
	.align		4
        /*0014*/ 	.word	0xfffffffd
	.align		4
        /*0018*/ 	.word	0x00000000
	.align		4
        /*001c*/ 	.word	0xfffffffc


//--------------------- .nv.rel.action            --------------------------
	.section	.nv.rel.action,"",@"SHT_CUDA_RELOCINFO"
	.align	8
	.sectionentsize	8
        /*0000*/ 	.byte	0x73, 0x00, 0x00, 0x00, 0x00, 0x00, 0x00, 0x00, 0x00, 0x00, 0x00, 0x11, 0x25, 0x00, 0x05, 0x36


//--------------------- .nv.constant4             --------------------------
	.section	.nv.constant4,"a",@progbits
	.align	8
	.align		8
.nv.constant4:
        /*0000*/ 	.dword	_$_str


//--------------------- .nv.constant0.triton_red_fused__to_copy_add_amax_amin_clamp_mul_native_layer_norm_reciprocal_2 --------------------------
	.section	.nv.constant0.triton_red_fused__to_copy_add_amax_amin_clamp_mul_native_layer_norm_reciprocal_2,"a",@progbits
	.sectionflags	@""
	.align	4
.nv.constant0.triton_red_fused__to_copy_add_amax_amin_clamp_mul_native_layer_norm_reciprocal_2:
	.zero		472


//--------------------- .text.triton_red_fused__to_copy_add_amax_amin_clamp_mul_native_layer_norm_reciprocal_2 --------------------------
	.section	.text.triton_red_fused__to_copy_add_amax_amin_clamp_mul_native_layer_norm_reciprocal_2,"ax",@progbits
	.sectionflags	@"SHF_BARRIERS=1"
	.sectioninfo	@"SHI_REGISTERS=64"
	.align	128
        .global         triton_red_fused__to_copy_add_amax_amin_clamp_mul_native_layer_norm_reciprocal_2
        .type           triton_red_fused__to_copy_add_amax_amin_clamp_mul_native_layer_norm_reciprocal_2,@function
        .size           triton_red_fused__to_copy_add_amax_amin_clamp_mul_native_layer_norm_reciprocal_2,(.L_x_4 - triton_red_fused__to_copy_add_amax_amin_clamp_mul_native_layer_norm_reciprocal_2)
        .other          triton_red_fused__to_copy_add_amax_amin_clamp_mul_native_layer_norm_reciprocal_2,@"STO_CUDA_ENTRY STV_DEFAULT"
triton_red_fused__to_copy_add_amax_amin_clamp_mul_native_layer_norm_reciprocal_2:
.text.triton_red_fused__to_copy_add_amax_amin_clamp_mul_native_layer_norm_reciprocal_2:
[----:B------:R-:W-:Y:S02]  /*0000*/  IMAD.MOV.U32 R1, RZ, RZ, c[0x0][0x28] ;  /* 0x00000a00ff017624 */ /* 0x000fe400078e00ff */
[----:B------:R-:W0:Y:S01]  /*0010*/  S2R R0, SR_TID.X ;  /* 0x0000000000007919 */ /* 0x000e220000002100 */
[----:B------:R-:W-:Y:S01]  /*0020*/  IMAD.MOV.U32 R3, RZ, RZ, 0x2 ;  /* 0x00000002ff037424 */ /* 0x000fe200078e00ff */
[----:B------:R-:W-:Y:S01]  /*0030*/  CS2R R4, SRZ ;  /* 0x0000000000047805 */ /* 0x000fe2000001ff00 */
[----:B------:R-:W-:Y:S01]  /*0040*/  CS2R R6, SRZ ;  /* 0x0000000000067805 */ /* 0x000fe2000001ff00 */
[----:B------:R-:W1:Y:S01]  /*0050*/  S2R R13, SR_CTAID.X ;  /* 0x00000000000d7919 */ /* 0x000e620000002500 */
[----:B------:R-:W-:Y:S01]  /*0060*/  ULDC.64 UR4, c[0x0][0x118] ;  /* 0x0000460000047ab9 */ /* 0x000fe20000000a00 */
[----:B0-----:R-:W-:Y:S01]  /*0070*/  SHF.R.U32.HI R8, RZ, 0x6, R0 ;  /* 0x00000006ff087819 */ /* 0x001fe20000011600 */
[----:B------:R-:W-:Y:S02]  /*0080*/  IMAD.SHL.U32 R10, R0, 0x8, RZ ;  /* 0x00000008000a7824 */ /* 0x000fe400078e00ff */
[----:B-1----:R-:W-:Y:S01]  /*0090*/  IMAD.SHL.U32 R11, R13, 0x8, RZ ;  /* 0x000000080d0b7824 */ /* 0x002fe200078e00ff */
[----:B------:R-:W-:-:S02]  /*00a0*/  SGXT.U32 R8, R8, 0x3 ;  /* 0x000000030808781a */ /* 0x000fc40000000000 */
[----:B------:R-:W-:Y:S02]  /*00b0*/  LOP3.LUT R12, R10, 0x1f8, RZ, 0xc0, !PT ;  /* 0x000001f80a0c7812 */ /* 0x000fe400078ec0ff */
[----:B------:R-:W-:-:S04]  /*00c0*/  LOP3.LUT R9, R8, R11, RZ, 0xfc, !PT ;  /* 0x0000000b08097212 */ /* 0x000fc800078efcff */
[C---:B------:R-:W-:Y:S01]  /*00d0*/  ISETP.GE.AND P1, PT, R9.reuse, 0x200, PT ;  /* 0x000002000900780c */ /* 0x040fe20003f26270 */
[----:B------:R-:W-:-:S04]  /*00e0*/  IMAD R2, R9, 0xc00, R12 ;  /* 0x00000c0009027824 */ /* 0x000fc800078e020c */
[----:B------:R-:W-:-:S08]  /*00f0*/  IMAD.WIDE R2, R2, R3, c[0x0][0x160] ;  /* 0x0000580002027625 */ /* 0x000fd000078e0203 */
[----:B------:R-:W2:Y:S01]  /*0100*/  @!P1 LDG.E.EL.128 R4, [R2.64] ;  /* 0x0000000402049981 */ /* 0x000ea2000c2e1d00 */
[----:B------:R-:W-:Y:S01]  /*0110*/  IMAD R13, R13, 0x8, R8 ;  /* 0x000000080d0d7824 */ /* 0x000fe200078e0208 */
[----:B------:R-:W-:Y:S01]  /*0120*/  ISETP.LT.AND P0, PT, R9, 0x200, PT ;  /* 0x000002000900780c */ /* 0x000fe20003f01270 */
[----:B------:R-:W-:Y:S01]  /*0130*/  IMAD.MOV.U32 R18, RZ, RZ, RZ ;  /* 0x000000ffff127224 */ /* 0x000fe200078e00ff */
[----:B------:R-:W-:Y:S01]  /*0140*/  CS2R R16, SRZ ;  /* 0x0000000000107805 */ /* 0x000fe2000001ff00 */
[----:B------:R-:W-:Y:S01]  /*0150*/  IMAD R9, R13, 0xc00, R12 ;  /* 0x00000c000d097824 */ /* 0x000fe200078e020c */
[----:B------:R-:W-:Y:S01]  /*0160*/  SEL R24, RZ, 0x3f800000, !P0 ;  /* 0x3f800000ff187807 */ /* 0x000fe20004000000 */
[----:B------:R-:W-:Y:S01]  /*0170*/  IMAD.MOV.U32 R12, RZ, RZ, RZ ;  /* 0x000000ffff0c7224 */ /* 0x000fe200078e00ff */
[----:B------:R-:W-:Y:S01]  /*0180*/  CS2R R22, SRZ ;  /* 0x0000000000167805 */ /* 0x000fe2000001ff00 */
[----:B------:R-:W-:Y:S01]  /*0190*/  IMAD.MOV.U32 R52, RZ, RZ, RZ ;  /* 0x000000ffff347224 */ /* 0x000fe200078e00ff */
[----:B------:R-:W-:Y:S01]  /*01a0*/  IADD3 R25, R9, 0x200, RZ ;  /* 0x0000020009197810 */ /* 0x000fe20007ffe0ff */
[----:B------:R-:W-:-:S02]  /*01b0*/  IMAD.MOV.U32 R35, RZ, RZ, RZ ;  /* 0x000000ffff237224 */ /* 0x000fc400078e00ff */
[----:B------:R-:W-:Y:S02]  /*01c0*/  IMAD.MOV.U32 R21, RZ, RZ, RZ ;  /* 0x000000ffff157224 */ /* 0x000fe400078e00ff */
[----:B------:R-:W-:Y:S02]  /*01d0*/  IMAD.MOV.U32 R15, RZ, RZ, RZ ;  /* 0x000000ffff0f7224 */ /* 0x000fe400078e00ff */
[--C-:B------:R-:W-:Y:S02]  /*01e0*/  IMAD.MOV.U32 R27, RZ, RZ, R24.reuse ;  /* 0x000000ffff1b7224 */ /* 0x100fe400078e0018 */
[--C-:B------:R-:W-:Y:S02]  /*01f0*/  IMAD.MOV.U32 R26, RZ, RZ, R24.reuse ;  /* 0x000000ffff1a7224 */ /* 0x100fe400078e0018 */
[--C-:B------:R-:W-:Y:S02]  /*0200*/  IMAD.MOV.U32 R28, RZ, RZ, R24.reuse ;  /* 0x000000ffff1c7224 */ /* 0x100fe400078e0018 */
[----:B------:R-:W-:-:S02]  /*0210*/  IMAD.MOV.U32 R29, RZ, RZ, R24 ;  /* 0x000000ffff1d7224 */ /* 0x000fc400078e0018 */
[--C-:B------:R-:W-:Y:S02]  /*0220*/  IMAD.MOV.U32 R30, RZ, RZ, R24.reuse ;  /* 0x000000ffff1e7224 */ /* 0x100fe400078e0018 */
[--C-:B------:R-:W-:Y:S02]  /*0230*/  IMAD.MOV.U32 R31, RZ, RZ, R24.reuse ;  /* 0x000000ffff1f7224 */ /* 0x100fe400078e0018 */
[----:B------:R-:W-:Y:S01]  /*0240*/  IMAD.MOV.U32 R32, RZ, RZ, R24 ;  /* 0x000000ffff207224 */ /* 0x000fe200078e0018 */
[C---:B--2---:R-:W-:Y:S01]  /*0250*/  PRMT R13, R4.reuse, 0x7632, R13 ;  /* 0x00007632040d7816 */ /* 0x044fe2000000000d */
[----:B------:R-:W-:Y:S01]  /*0260*/  IMAD.U32 R33, R4, 0x10000, RZ ;  /* 0x0001000004217824 */ /* 0x000fe200078e00ff */
[C---:B------:R-:W-:Y:S01]  /*0270*/  PRMT R4, R5.reuse, 0x7632, R4 ;  /* 0x0000763205047816 */ /* 0x040fe20000000004 */
[----:B------:R-:W-:Y:S01]  /*0280*/  IMAD.U32 R34, R5, 0x10000, RZ ;  /* 0x0001000005227824 */ /* 0x000fe200078e00ff */
[C---:B------:R-:W-:Y:S01]  /*0290*/  PRMT R5, R6.reuse, 0x7632, R5 ;  /* 0x0000763206057816 */ /* 0x040fe20000000005 */
[----:B------:R-:W-:Y:S01]  /*02a0*/  IMAD.U32 R20, R6, 0x10000, RZ ;  /* 0x0001000006147824 */ /* 0x000fe200078e00ff */
[----:B------:R-:W-:Y:S01]  /*02b0*/  PRMT R6, R7, 0x7632, R6 ;  /* 0x0000763207067816 */ /* 0x000fe20000000006 */
[----:B------:R-:W-:Y:S01]  /*02c0*/  IMAD.U32 R13, R13, 0x10000, RZ ;  /* 0x000100000d0d7824 */ /* 0x000fe200078e00ff */
[----:B------:R-:W-:Y:S01]  /*02d0*/  FSEL R33, R33, RZ, !P1 ;  /* 0x000000ff21217208 */ /* 0x000fe20004800000 */
[----:B------:R-:W-:Y:S01]  /*02e0*/  IMAD.U32 R7, R7, 0x10000, RZ ;  /* 0x0001000007077824 */ /* 0x000fe200078e00ff */
[----:B------:R-:W-:Y:S01]  /*02f0*/  FSEL R34, R34, RZ, !P1 ;  /* 0x000000ff22227208 */ /* 0x000fe20004800000 */
[----:B------:R-:W-:Y:S01]  /*0300*/  IMAD.U32 R4, R4, 0x10000, RZ ;  /* 0x0001000004047824 */ /* 0x000fe200078e00ff */
[----:B------:R-:W-:Y:S01]  /*0310*/  FSEL R14, R13, RZ, !P1 ;  /* 0x000000ff0d0e7208 */ /* 0x000fe20004800000 */
[----:B------:R-:W-:Y:S01]  /*0320*/  IMAD.U32 R5, R5, 0x10000, RZ ;  /* 0x0001000005057824 */ /* 0x000fe200078e00ff */
[----:B------:R-:W-:Y:S01]  /*0330*/  FSEL R20, R20, RZ, !P1 ;  /* 0x000000ff14147208 */ /* 0x000fe20004800000 */
[----:B------:R-:W-:Y:S01]  /*0340*/  IMAD.U32 R6, R6, 0x10000, RZ ;  /* 0x0001000006067824 */ /* 0x000fe200078e00ff */
[----:B------:R-:W-:-:S02]  /*0350*/  FSEL R19, R7, RZ, !P1 ;  /* 0x000000ff07137208 */ /* 0x000fc40004800000 */
[----:B------:R-:W-:Y:S02]  /*0360*/  FSEL R13, R4, RZ, !P1 ;  /* 0x000000ff040d7208 */ /* 0x000fe40004800000 */
[----:B------:R-:W-:Y:S02]  /*0370*/  FSEL R38, R5, RZ, !P1 ;  /* 0x000000ff05267208 */ /* 0x000fe40004800000 */
[----:B------:R-:W-:Y:S02]  /*0380*/  FSEL R37, R6, RZ, !P1 ;  /* 0x000000ff06257208 */ /* 0x000fe40004800000 */
.L_x_0:
[----:B------:R-:W-:Y:S01]  /*0390*/  IMAD.IADD R3, R25, 0x1, R12 ;  /* 0x0000000119037824 */ /* 0x000fe200078e020c */
[----:B------:R-:W-:Y:S01]  /*03a0*/  CS2R R4, SRZ ;  /* 0x0000000000047805 */ /* 0x000fe2000001ff00 */
[----:B------:R-:W-:Y:S01]  /*03b0*/  IMAD.MOV.U32 R36, RZ, RZ, 0x2 ;  /* 0x00000002ff247424 */ /* 0x000fe200078e00ff */
[----:B------:R-:W-:-:S03]  /*03c0*/  CS2R R6, SRZ ;  /* 0x0000000000067805 */ /* 0x000fc6000001ff00 */
[----:B------:R-:W-:-:S05]  /*03d0*/  IMAD.WIDE R2, R3, R36, c[0x0][0x160] ;  /* 0x0000580003027625 */ /* 0x000fca00078e0224 */
[----:B------:R-:W2:Y:S01]  /*03e0*/  @!P1 LDG.E.EL.128 R4, [R2.64] ;  /* 0x0000000402049981 */ /* 0x000ea2000c2e1d00 */
[----:B------:R-:W-:Y:S01]  /*03f0*/  FADD R39, R24, 1 ;  /* 0x3f80000018277421 */ /* 0x000fe20000000000 */
[----:B------:R-:W-:Y:S01]  /*0400*/  FADD R41, R26, 1 ;  /* 0x3f8000001a297421 */ /* 0x000fe20000000000 */
[----:B------:R-:W-:Y:S02]  /*0410*/  FADD R48, R27, 1 ;  /* 0x3f8000001b307421 */ /* 0x000fe40000000000 */
[C---:B------:R-:W-:Y:S01]  /*0420*/  FMUL R40, R39.reuse, 0.25 ;  /* 0x3e80000027287820 */ /* 0x040fe20000400000 */
[----:B------:R-:W-:Y:S01]  /*0430*/  FSETP.GT.AND P4, PT, |R39|, 8.50705917302346158658e+37, PT ;  /* 0x7e8000002700780b */ /* 0x000fe20003f84200 */
[----:B------:R-:W-:Y:S01]  /*0440*/  FMUL R44, R41, 0.25 ;  /* 0x3e800000292c7820 */ /* 0x000fe20000400000 */
[----:B------:R-:W-:Y:S01]  /*0450*/  FSETP.GEU.AND P5, PT, |R39|, 1.175494350822287508e-38, PT ;  /* 0x008000002700780b */ /* 0x000fe20003fae200 */
[----:B------:R-:W-:Y:S01]  /*0460*/  FMUL R43, R48, 0.25 ;  /* 0x3e800000302b7820 */ /* 0x000fe20000400000 */
[----:B------:R-:W-:Y:S01]  /*0470*/  FSEL R42, R40, R39, P4 ;  /* 0x00000027282a7208 */ /* 0x000fe20002000000 */
[----:B------:R-:W-:Y:S01]  /*0480*/  FADD R40, R29, 1 ;  /* 0x3f8000001d287421 */ /* 0x000fe20000000000 */
[----:B------:R-:W-:-:S02]  /*0490*/  FSEL R24, R39, R24, !P1 ;  /* 0x0000001827187208 */ /* 0x000fc40004800000 */
[C---:B------:R-:W-:Y:S01]  /*04a0*/  FSETP.GEU.AND P0, PT, |R41|.reuse, 1.175494350822287508e-38, PT ;  /* 0x008000002900780b */ /* 0x040fe20003f0e200 */
[C---:B------:R-:W-:Y:S01]  /*04b0*/  FMUL R39, R40.reuse, 0.25 ;  /* 0x3e80000028277820 */ /* 0x040fe20000400000 */
[----:B------:R-:W-:Y:S02]  /*04c0*/  FSETP.GT.AND P6, PT, |R41|, 8.50705917302346158658e+37, PT ;  /* 0x7e8000002900780b */ /* 0x000fe40003fc4200 */
[C---:B------:R-:W-:Y:S02]  /*04d0*/  FSETP.GT.AND P2, PT, |R40|.reuse, 8.50705917302346158658e+37, PT ;  /* 0x7e8000002800780b */ /* 0x040fe40003f44200 */
[----:B------:R-:W-:Y:S01]  /*04e0*/  FSETP.GEU.AND P3, PT, |R40|, 1.175494350822287508e-38, PT ;  /* 0x008000002800780b */ /* 0x000fe20003f6e200 */
[----:B------:R-:W-:Y:S01]  /*04f0*/  @!P5 FMUL R42, R42, 16777216 ;  /* 0x4b8000002a2ad820 */ /* 0x000fe20000400000 */
[----:B------:R-:W-:Y:S02]  /*0500*/  FSEL R47, R44, R41, P6 ;  /* 0x000000292c2f7208 */ /* 0x000fe40003000000 */
[----:B------:R-:W-:-:S02]  /*0510*/  FSEL R51, R39, R40, P2 ;  /* 0x0000002827337208 */ /* 0x000fc40001000000 */
[----:B------:R-:W-:Y:S01]  /*0520*/  FSEL R29, R40, R29, !P1 ;  /* 0x0000001d281d7208 */ /* 0x000fe20004800000 */
[----:B------:R-:W0:Y:S01]  /*0530*/  MUFU.RCP R42, R42 ;  /* 0x0000002a002a7308 */ /* 0x000e220000001000 */
[----:B------:R-:W-:Y:S01]  /*0540*/  FADD R40, R31, 1 ;  /* 0x3f8000001f287421 */ /* 0x000fe20000000000 */
[----:B------:R-:W-:Y:S01]  /*0550*/  @!P0 FMUL R47, R47, 16777216 ;  /* 0x4b8000002f2f8820 */ /* 0x000fe20000400000 */
[----:B------:R-:W-:Y:S02]  /*0560*/  FSEL R26, R41, R26, !P1 ;  /* 0x0000001a291a7208 */ /* 0x000fe40004800000 */
[C---:B------:R-:W-:Y:S01]  /*0570*/  FMUL R45, R40.reuse, 0.25 ;  /* 0x3e800000282d7820 */ /* 0x040fe20000400000 */
[----:B------:R-:W-:Y:S01]  /*0580*/  @!P3 FMUL R51, R51, 16777216 ;  /* 0x4b8000003333b820 */ /* 0x000fe20000400000 */
[----:B------:R-:W-:Y:S01]  /*0590*/  FSEL R31, R40, R31, !P1 ;  /* 0x0000001f281f7208 */ /* 0x000fe20004800000 */
[----:B------:R0:W1:Y:S01]  /*05a0*/  MUFU.RCP R53, R47 ;  /* 0x0000002f00357308 */ /* 0x0000620000001000 */
[----:B------:R-:W-:-:S07]  /*05b0*/  FSEL R27, R48, R27, !P1 ;  /* 0x0000001b301b7208 */ /* 0x000fce0004800000 */
[----:B------:R-:W3:Y:S01]  /*05c0*/  MUFU.RCP R51, R51 ;  /* 0x0000003300337308 */ /* 0x000ee20000001000 */
[----:B--2---:R-:W-:Y:S02]  /*05d0*/  IMAD.U32 R46, R4, 0x10000, RZ ;  /* 0x00010000042e7824 */ /* 0x004fe400078e00ff */
[----:B------:R-:W-:Y:S02]  /*05e0*/  IMAD.U32 R49, R5, 0x10000, RZ ;  /* 0x0001000005317824 */ /* 0x000fe400078e00ff */
[----:B------:R-:W-:Y:S02]  /*05f0*/  FADD R3, R46, -R33 ;  /* 0x800000212e037221 */ /* 0x000fe40000000000 */
[----:B------:R-:W-:Y:S02]  /*0600*/  FADD R2, R49, -R34 ;  /* 0x8000002231027221 */ /* 0x000fe40000000000 */
[----:B------:R-:W-:Y:S02]  /*0610*/  FMUL R44, R3, 0.25 ;  /* 0x3e800000032c7820 */ /* 0x000fe40000400000 */
[----:B------:R-:W-:-:S03]  /*0620*/  FMUL R39, R2, 0.25 ;  /* 0x3e80000002277820 */ /* 0x000fc60000400000 */
[----:B------:R-:W-:Y:S02]  /*0630*/  FSEL R44, R44, R3, P4 ;  /* 0x000000032c2c7208 */ /* 0x000fe40002000000 */
[----:B------:R-:W-:Y:S01]  /*0640*/  FSEL R50, R39, R2, P6 ;  /* 0x0000000227327208 */ /* 0x000fe20003000000 */
[----:B------:R-:W-:Y:S01]  /*0650*/  IMAD.U32 R39, R6, 0x10000, RZ ;  /* 0x0001000006277824 */ /* 0x000fe200078e00ff */
[----:B------:R-:W-:Y:S01]  /*0660*/  FSETP.GT.AND P4, PT, |R40|, 8.50705917302346158658e+37, PT ;  /* 0x7e8000002800780b */ /* 0x000fe20003f84200 */
[----:B------:R-:W-:Y:S01]  /*0670*/  @!P5 FMUL R44, R44, 16777216 ;  /* 0x4b8000002c2cd820 */ /* 0x000fe20000400000 */
[----:B------:R-:W-:Y:S01]  /*0680*/  FSETP.GEU.AND P5, PT, |R40|, 1.175494350822287508e-38, PT ;  /* 0x008000002800780b */ /* 0x000fe20003fae200 */
[----:B------:R-:W-:Y:S01]  /*0690*/  @!P0 FMUL R50, R50, 16777216 ;  /* 0x4b80000032328820 */ /* 0x000fe20000400000 */
[C---:B------:R-:W-:Y:S01]  /*06a0*/  FSETP.GEU.AND P0, PT, |R48|.reuse, 1.175494350822287508e-38, PT ;  /* 0x008000003000780b */ /* 0x040fe20003f0e200 */
[----:B------:R-:W-:Y:S01]  /*06b0*/  FADD R41, R39, -R20 ;  /* 0x8000001427297221 */ /* 0x000fe20000000000 */
[----:B------:R-:W-:Y:S01]  /*06c0*/  FSETP.GT.AND P6, PT, |R48|, 8.50705917302346158658e+37, PT ;  /* 0x7e8000003000780b */ /* 0x000fe20003fc4200 */
[----:B0-----:R-:W-:Y:S01]  /*06d0*/  FFMA R47, R42, R44, R33 ;  /* 0x0000002c2a2f7223 */ /* 0x001fe20000000021 */
[----:B------:R-:W-:Y:S01]  /*06e0*/  FSEL R45, R45, R40, P4 ;  /* 0x000000282d2d7208 */ /* 0x000fe20002000000 */
[----:B------:R-:W-:Y:S01]  /*06f0*/  FMUL R40, R41, 0.25 ;  /* 0x3e80000029287820 */ /* 0x000fe20000400000 */
[----:B------:R-:W-:Y:S01]  /*0700*/  FSEL R48, R43, R48, P6 ;  /* 0x000000302b307208 */ /* 0x000fe20003000000 */
[----:B-1----:R-:W-:Y:S01]  /*0710*/  FFMA R50, R53, R50, R34 ;  /* 0x0000003235327223 */ /* 0x002fe20000000022 */
[----:B------:R-:W-:Y:S01]  /*0720*/  PRMT R43, R4, 0x7632, R43 ;  /* 0x00007632042b7816 */ /* 0x000fe2000000002b */
[----:B------:R-:W-:Y:S01]  /*0730*/  IMAD.U32 R4, R7, 0x10000, RZ ;  /* 0x0001000007047824 */ /* 0x000fe200078e00ff */
[----:B------:R-:W-:Y:S01]  /*0740*/  FSEL R44, R40, R41, P2 ;  /* 0x00000029282c7208 */ /* 0x000fe20001000000 */
[----:B------:R-:W-:Y:S01]  /*0750*/  @!P5 FMUL R45, R45, 16777216 ;  /* 0x4b8000002d2dd820 */ /* 0x000fe20000400000 */
[----:B------:R-:W-:Y:S01]  /*0760*/  PRMT R6, R5, 0x7632, R6 ;  /* 0x0000763205067816 */ /* 0x000fe20000000006 */
[----:B------:R-:W-:Y:S01]  /*0770*/  IMAD.U32 R43, R43, 0x10000, RZ ;  /* 0x000100002b2b7824 */ /* 0x000fe200078e00ff */
[----:B------:R-:W-:Y:S01]  /*0780*/  @!P0 FMUL R48, R48, 16777216 ;  /* 0x4b80000030308820 */ /* 0x000fe20000400000 */
[----:B------:R-:W-:Y:S01]  /*0790*/  FADD R42, R4, -R19 ;  /* 0x80000013042a7221 */ /* 0x000fe20000000000 */
[----:B------:R-:W-:Y:S01]  /*07a0*/  @!P3 FMUL R44, R44, 16777216 ;  /* 0x4b8000002c2cb820 */ /* 0x000fe20000400000 */
[----:B------:R-:W-:Y:S01]  /*07b0*/  FADD R40, R43, -R14 ;  /* 0x8000000e2b287221 */ /* 0x000fe20000000000 */
[----:B------:R-:W0:Y:S01]  /*07c0*/  MUFU.RCP R56, R45 ;  /* 0x0000002d00387308 */ /* 0x000e220000001000 */
[----:B------:R-:W-:Y:S01]  /*07d0*/  FMUL R57, R42, 0.25 ;  /* 0x3e8000002a397820 */ /* 0x000fe20000400000 */
[----:B---3--:R-:W-:Y:S01]  /*07e0*/  FFMA R44, R51, R44, R20 ;  /* 0x0000002c332c7223 */ /* 0x008fe20000000014 */
[----:B------:R-:W-:Y:S01]  /*07f0*/  FMUL R55, R40, 0.25 ;  /* 0x3e80000028377820 */ /* 0x000fe20000400000 */
[----:B------:R-:W-:Y:S01]  /*0800*/  FADD R51, R28, 1 ;  /* 0x3f8000001c337421 */ /* 0x000fe20000000000 */
[----:B------:R-:W-:Y:S01]  /*0810*/  FADD R5, R46, -R47 ;  /* 0x8000002f2e057221 */ /* 0x000fe20000000000 */
[----:B------:R-:W-:Y:S01]  /*0820*/  FSEL R57, R57, R42, P4 ;  /* 0x0000002a39397208 */ /* 0x000fe20002000000 */
[----:B------:R-:W-:Y:S01]  /*0830*/  IMAD.U32 R46, R6, 0x10000, RZ ;  /* 0x00010000062e7824 */ /* 0x000fe200078e00ff */
[----:B------:R1:W2:Y:S01]  /*0840*/  MUFU.RCP R53, R48 ;  /* 0x0000003000357308 */ /* 0x0002a20000001000 */
[----:B------:R-:W-:Y:S01]  /*0850*/  FSEL R55, R55, R40, P6 ;  /* 0x0000002837377208 */ /* 0x000fe20003000000 */
[C---:B------:R-:W-:Y:S01]  /*0860*/  FMUL R54, R51.reuse, 0.25 ;  /* 0x3e80000033367820 */ /* 0x040fe20000400000 */
[----:B------:R-:W-:Y:S01]  /*0870*/  FSETP.GEU.AND P3, PT, |R51|, 1.175494350822287508e-38, PT ;  /* 0x008000003300780b */ /* 0x000fe20003f6e200 */
[----:B------:R-:W-:Y:S01]  /*0880*/  @!P5 FMUL R57, R57, 16777216 ;  /* 0x4b8000003939d820 */ /* 0x000fe20000400000 */
[----:B------:R-:W-:Y:S01]  /*0890*/  FSETP.GT.AND P2, PT, |R51|, 8.50705917302346158658e+37, PT ;  /* 0x7e8000003300780b */ /* 0x000fe20003f44200 */
[----:B------:R-:W-:Y:S01]  /*08a0*/  @!P0 FMUL R55, R55, 16777216 ;  /* 0x4b80000037378820 */ /* 0x000fe20000400000 */
[----:B------:R-:W-:Y:S01]  /*08b0*/  FSEL R34, R50, R34, !P1 ;  /* 0x0000002232227208 */ /* 0x000fe20004800000 */
[----:B0-----:R-:W-:Y:S01]  /*08c0*/  FFMA R45, R56, R57, R19 ;  /* 0x00000039382d7223 */ /* 0x001fe20000000013 */
[----:B-1----:R-:W-:Y:S01]  /*08d0*/  FADD R48, R49, -R50 ;  /* 0x8000003231307221 */ /* 0x002fe20000000000 */
[----:B------:R-:W-:Y:S01]  /*08e0*/  FADD R49, R30, 1 ;  /* 0x3f8000001e317421 */ /* 0x000fe20000000000 */
[----:B------:R-:W-:Y:S01]  /*08f0*/  FADD R50, R46, -R13 ;  /* 0x8000000d2e327221 */ /* 0x000fe20000000000 */
[----:B------:R-:W-:Y:S01]  /*0900*/  FSEL R28, R51, R28, !P1 ;  /* 0x0000001c331c7208 */ /* 0x000fe20004800000 */
[----:B------:R-:W-:Y:S01]  /*0910*/  FADD R39, R39, -R44 ;  /* 0x8000002c27277221 */ /* 0x000fe20000000000 */
[----:B------:R-:W-:Y:S01]  /*0920*/  FSEL R33, R47, R33, !P1 ;  /* 0x000000212f217208 */ /* 0x000fe20004800000 */
[----:B------:R-:W-:Y:S01]  /*0930*/  FMUL R56, R49, 0.25 ;  /* 0x3e80000031387820 */ /* 0x000fe20000400000 */
[----:B------:R-:W-:Y:S01]  /*0940*/  FSEL R51, R54, R51, P2 ;  /* 0x0000003336337208 */ /* 0x000fe20001000000 */
[----:B--2---:R-:W-:Y:S01]  /*0950*/  FFMA R47, R53, R55, R14 ;  /* 0x00000037352f7223 */ /* 0x004fe2000000000e */
[----:B------:R-:W-:Y:S01]  /*0960*/  FMUL R55, R50, 0.25 ;  /* 0x3e80000032377820 */ /* 0x000fe20000400000 */
[----:B------:R-:W-:Y:S01]  /*0970*/  FADD R53, R32, 1 ;  /* 0x3f80000020357421 */ /* 0x000fe20000000000 */
[----:B------:R-:W-:Y:S01]  /*0980*/  FSETP.GT.AND P0, PT, |R49|, 8.50705917302346158658e+37, PT ;  /* 0x7e8000003100780b */ /* 0x000fe20003f04200 */
[----:B------:R-:W-:Y:S01]  /*0990*/  @!P3 FMUL R51, R51, 16777216 ;  /* 0x4b8000003333b820 */ /* 0x000fe20000400000 */
[C---:B------:R-:W-:Y:S01]  /*09a0*/  FSETP.GEU.AND P5, PT, |R49|.reuse, 1.175494350822287508e-38, PT ;  /* 0x008000003100780b */ /* 0x040fe20003fae200 */
[----:B------:R-:W-:Y:S01]  /*09b0*/  FADD R4, R4, -R45 ;  /* 0x8000002d04047221 */ /* 0x000fe20000000000 */
[----:B------:R-:W-:Y:S01]  /*09c0*/  FSEL R30, R49, R30, !P1 ;  /* 0x0000001e311e7208 */ /* 0x000fe20004800000 */
[----:B------:R0:W1:Y:S01]  /*09d0*/  MUFU.RCP R54, R51 ;  /* 0x0000003300367308 */ /* 0x0000620000001000 */
[----:B------:R-:W-:Y:S01]  /*09e0*/  PRMT R6, R6, 0x7632, R6 ;  /* 0x0000763206067816 */ /* 0x000fe20000000006 */
[----:B------:R-:W-:Y:S01]  /*09f0*/  FADD R43, R43, -R47 ;  /* 0x8000002f2b2b7221 */ /* 0x000fe20000000000 */
[----:B------:R-:W-:Y:S01]  /*0a00*/  FSEL R49, R56, R49, P0 ;  /* 0x0000003138317208 */ /* 0x000fe20000000000 */
[----:B------:R-:W-:Y:S01]  /*0a10*/  FMUL R56, R53, 0.25 ;  /* 0x3e80000035387820 */ /* 0x000fe20000400000 */
[----:B------:R-:W-:Y:S01]  /*0a20*/  FSEL R55, R55, R50, P2 ;  /* 0x0000003237377208 */ /* 0x000fe20001000000 */
[----:B------:R-:W-:Y:S01]  /*0a30*/  @!P1 FFMA R18, R3, R5, R18 ;  /* 0x0000000503129223 */ /* 0x000fe20000000012 */
[C---:B------:R-:W-:Y:S01]  /*0a40*/  FSETP.GEU.AND P2, PT, |R53|.reuse, 1.175494350822287508e-38, PT ;  /* 0x008000003500780b */ /* 0x040fe20003f4e200 */
[----:B------:R-:W-:Y:S01]  /*0a50*/  @!P1 FFMA R17, R2, R48, R17 ;  /* 0x0000003002119223 */ /* 0x000fe20000000011 */
[C---:B------:R-:W-:Y:S01]  /*0a60*/  FSETP.GT.AND P4, PT, |R53|.reuse, 8.50705917302346158658e+37, PT ;  /* 0x7e8000003500780b */ /* 0x040fe20003f84200 */
[----:B0-----:R-:W-:Y:S01]  /*0a70*/  IMAD.U32 R51, R6, 0x10000, RZ ;  /* 0x0001000006337824 */ /* 0x001fe200078e00ff */
[----:B------:R-:W-:Y:S01]  /*0a80*/  FSEL R32, R53, R32, !P1 ;  /* 0x0000002035207208 */ /* 0x000fe20004800000 */
[----:B------:R-:W-:Y:S01]  /*0a90*/  @!P5 FMUL R49, R49, 16777216 ;  /* 0x4b8000003131d820 */ /* 0x000fe20000400000 */
[----:B------:R-:W-:Y:S01]  /*0aa0*/  FSEL R6, R56, R53, P4 ;  /* 0x0000003538067208 */ /* 0x000fe20002000000 */
[----:B------:R-:W-:Y:S01]  /*0ab0*/  @!P3 FMUL R55, R55, 16777216 ;  /* 0x4b8000003737b820 */ /* 0x000fe20000400000 */
[----:B------:R-:W-:Y:S01]  /*0ac0*/  PRMT R53, R7, 0x7632, R53 ;  /* 0x0000763207357816 */ /* 0x000fe20000000035 */
[----:B------:R-:W-:Y:S01]  /*0ad0*/  FADD R7, R51, -R38 ;  /* 0x8000002633077221 */ /* 0x000fe20000000000 */
[----:B------:R-:W-:Y:S01]  /*0ae0*/  FSEL R20, R44, R20, !P1 ;  /* 0x000000142c147208 */ /* 0x000fe20004800000 */
[----:B------:R-:W0:Y:S01]  /*0af0*/  MUFU.RCP R49, R49 ;  /* 0x0000003100317308 */ /* 0x000e220000001000 */
[----:B-1----:R-:W-:Y:S01]  /*0b00*/  FFMA R54, R54, R55, R13 ;  /* 0x0000003736367223 */ /* 0x002fe2000000000d */
[----:B------:R-:W-:Y:S01]  /*0b10*/  FMUL R56, R7, 0.25 ;  /* 0x3e80000007387820 */ /* 0x000fe20000400000 */
[----:B------:R-:W-:Y:S01]  /*0b20*/  IMAD.U32 R44, R53, 0x10000, RZ ;  /* 0x00010000352c7824 */ /* 0x000fe200078e00ff */
[----:B------:R-:W-:Y:S01]  /*0b30*/  @!P2 FMUL R6, R6, 16777216 ;  /* 0x4b8000000606a820 */ /* 0x000fe20000400000 */
[----:B------:R-:W-:Y:S01]  /*0b40*/  FADD R46, R46, -R54 ;  /* 0x800000362e2e7221 */ /* 0x000fe20000000000 */
[----:B------:R-:W-:Y:S01]  /*0b50*/  FSEL R19, R45, R19, !P1 ;  /* 0x000000132d137208 */ /* 0x000fe20004800000 */
[----:B------:R-:W-:Y:S01]  /*0b60*/  @!P1 FFMA R16, R41, R39, R16 ;  /* 0x0000002729109223 */ /* 0x000fe20000000010 */
[----:B------:R-:W-:Y:S01]  /*0b70*/  FSEL R53, R56, R7, P0 ;  /* 0x0000000738357208 */ /* 0x000fe20000000000 */
[----:B------:R-:W-:Y:S01]  /*0b80*/  FADD R56, R44, -R37 ;  /* 0x800000252c387221 */ /* 0x000fe20000000000 */
[----:B------:R-:W-:Y:S01]  /*0b90*/  IADD3 R12, P0, R12, 0x200, RZ ;  /* 0x000002000c0c7810 */ /* 0x000fe20007f1e0ff */
[----:B------:R-:W1:Y:S01]  /*0ba0*/  MUFU.RCP R6, R6 ;  /* 0x0000000600067308 */ /* 0x000e620000001000 */
[----:B------:R-:W-:Y:S01]  /*0bb0*/  @!P1 FFMA R15, R42, R4, R15 ;  /* 0x000000042a0f9223 */ /* 0x000fe2000000000f */
[----:B------:R-:W-:Y:S01]  /*0bc0*/  FMUL R55, R56, 0.25 ;  /* 0x3e80000038377820 */ /* 0x000fe20000400000 */
[----:B------:R-:W-:Y:S01]  /*0bd0*/  @!P5 FMUL R53, R53, 16777216 ;  /* 0x4b8000003535d820 */ /* 0x000fe20000400000 */
[----:B------:R-:W-:Y:S01]  /*0be0*/  IMAD.X R52, RZ, RZ, R52, P0 ;  /* 0x000000ffff347224 */ /* 0x000fe200000e0634 */
[----:B------:R-:W-:Y:S01]  /*0bf0*/  ISETP.GE.U32.AND P0, PT, R12, 0xa00, PT ;  /* 0x00000a000c00780c */ /* 0x000fe20003f06070 */
[----:B------:R-:W-:Y:S01]  /*0c00*/  @!P1 FFMA R35, R40, R43, R35 ;  /* 0x0000002b28239223 */ /* 0x000fe20000000023 */
[----:B------:R-:W-:Y:S01]  /*0c10*/  FSEL R55, R55, R56, P4 ;  /* 0x0000003837377208 */ /* 0x000fe20002000000 */
[----:B0-----:R-:W-:Y:S01]  /*0c20*/  FFMA R53, R49, R53, R38 ;  /* 0x0000003531357223 */ /* 0x001fe20000000026 */
[----:B------:R-:W-:Y:S01]  /*0c30*/  ISETP.GE.U32.AND.EX P0, PT, R52, RZ, PT, P0 ;  /* 0x000000ff3400720c */ /* 0x000fe20003f06100 */
[----:B------:R-:W-:Y:S01]  /*0c40*/  @!P1 FFMA R21, R50, R46, R21 ;  /* 0x0000002e32159223 */ /* 0x000fe20000000015 */
[----:B------:R-:W-:Y:S01]  /*0c50*/  FSEL R14, R47, R14, !P1 ;  /* 0x0000000e2f0e7208 */ /* 0x000fe20004800000 */
[----:B------:R-:W-:Y:S01]  /*0c60*/  @!P2 FMUL R55, R55, 16777216 ;  /* 0x4b8000003737a820 */ /* 0x000fe20000400000 */
[----:B------:R-:W-:Y:S01]  /*0c70*/  FADD R51, R51, -R53 ;  /* 0x8000003533337221 */ /* 0x000fe20000000000 */
[----:B------:R-:W-:-:S02]  /*0c80*/  FSEL R13, R54, R13, !P1 ;  /* 0x0000000d360d7208 */ /* 0x000fc40004800000 */
[----:B-1----:R-:W-:Y:S01]  /*0c90*/  FFMA R6, R6, R55, R37 ;  /* 0x0000003706067223 */ /* 0x002fe20000000025 */
[----:B------:R-:W-:Y:S01]  /*0ca0*/  FSEL R38, R53, R38, !P1 ;  /* 0x0000002635267208 */ /* 0x000fe20004800000 */
[----:B------:R-:W-:Y:S02]  /*0cb0*/  @!P1 FFMA R22, R7, R51, R22 ;  /* 0x0000003307169223 */ /* 0x000fe40000000016 */
[----:B------:R-:W-:Y:S01]  /*0cc0*/  FADD R44, R44, -R6 ;  /* 0x800000062c2c7221 */ /* 0x000fe20000000000 */
[----:B------:R-:W-:-:S03]  /*0cd0*/  FSEL R37, R6, R37, !P1 ;  /* 0x0000002506257208 */ /* 0x000fc60004800000 */
[----:B------:R-:W-:Y:S01]  /*0ce0*/  @!P1 FFMA R23, R56, R44, R23 ;  /* 0x0000002c38179223 */ /* 0x000fe20000000017 */
[----:B------:R-:W-:Y:S05]  /*0cf0*/  @!P0 BRA `(.L_x_0) ;  /* 0xfffff69000008947 */ /* 0x000fea000383ffff */
[----:B------:R-:W-:Y:S01]  /*0d00*/  FADD R3, R24, R27 ;  /* 0x0000001b18037221 */ /* 0x000fe20000000000 */
[----:B------:R-:W-:Y:S01]  /*0d10*/  FMUL R2, R27, 0.25 ;  /* 0x3e8000001b027820 */ /* 0x000fe20000400000 */
[----:B------:R-:W-:Y:S01]  /*0d20*/  FADD R14, -R33, R14 ;  /* 0x0000000e210e7221 */ /* 0x000fe20000000100 */
[C---:B------:R-:W-:Y:S01]  /*0d30*/  FMUL R7, R26.reuse, 0.25 ;  /* 0x3e8000001a077820 */ /* 0x040fe20000400000 */
[----:B------:R-:W-:Y:S01]  /*0d40*/  FADD R5, R26, R3 ;  /* 0x000000031a057221 */ /* 0x000fe20000000000 */
[C---:B------:R-:W-:Y:S01]  /*0d50*/  FSETP.GT.AND P0, PT, |R3|.reuse, 8.50705917302346158658e+37, PT ;  /* 0x7e8000000300780b */ /* 0x040fe20003f04200 */
[----:B------:R-:W-:Y:S01]  /*0d60*/  FMUL R39, R28, 0.25 ;  /* 0x3e8000001c277820 */ /* 0x000fe20000400000 */
[----:B------:R-:W-:Y:S01]  /*0d70*/  FSETP.GEU.AND P4, PT, |R3|, 1.175494350822287508e-38, PT ;  /* 0x008000000300780b */ /* 0x000fe20003f8e200 */
[----:B------:R-:W-:Y:S01]  /*0d80*/  FMUL R40, R5, 0.25 ;  /* 0x3e80000005287820 */ /* 0x000fe20000400000 */
[----:B------:R-:W-:Y:S01]  /*0d90*/  FSEL R25, R2, R27, P0 ;  /* 0x0000001b02197208 */ /* 0x000fe20000000000 */
[----:B------:R-:W-:Y:S01]  /*0da0*/  FMUL R2, R3, 0.25 ;  /* 0x3e80000003027820 */ /* 0x000fe20000400000 */
[----:B------:R-:W-:Y:S01]  /*0db0*/  FSETP.GT.AND P2, PT, |R5|, 8.50705917302346158658e+37, PT ;  /* 0x7e8000000500780b */ /* 0x000fe20003f44200 */
[----:B------:R-:W-:Y:S01]  /*0dc0*/  FMUL R27, R14, R14 ;  /* 0x0000000e0e1b7220 */ /* 0x000fe20000400000 */
[----:B------:R-:W-:Y:S01]  /*0dd0*/  FADD R18, R18, R35 ;  /* 0x0000002312127221 */ /* 0x000fe20000000000 */
[----:B------:R-:W-:Y:S01]  /*0de0*/  FMUL R42, R29, 0.25 ;  /* 0x3e8000001d2a7820 */ /* 0x000fe20000400000 */
[----:B------:R-:W-:Y:S01]  /*0df0*/  FSEL R4, R2, R3, P0 ;  /* 0x0000000302047208 */ /* 0x000fe20000000000 */
[----:B------:R-:W-:Y:S01]  /*0e00*/  FADD R2, R28, R5 ;  /* 0x000000051c027221 */ /* 0x000fe20000000000 */
[----:B------:R-:W-:Y:S01]  /*0e10*/  FSETP.GEU.AND P0, PT, |R5|, 1.175494350822287508e-38, PT ;  /* 0x008000000500780b */ /* 0x000fe20003f0e200 */
[----:B------:R-:W-:Y:S01]  /*0e20*/  FMUL R27, R24, R27 ;  /* 0x0000001b181b7220 */ /* 0x000fe20000400000 */
[----:B------:R-:W-:Y:S01]  /*0e30*/  FSEL R40, R40, R5, P2 ;  /* 0x0000000528287208 */ /* 0x000fe20001000000 */
[----:B------:R-:W-:Y:S01]  /*0e40*/  @!P4 FMUL R4, R4, 16777216 ;  /* 0x4b8000000404c820 */ /* 0x000fe20000400000 */
[C---:B------:R-:W-:Y:S01]  /*0e50*/  FSETP.GT.AND P3, PT, |R2|.reuse, 8.50705917302346158658e+37, PT ;  /* 0x7e8000000200780b */ /* 0x040fe20003f64200 */
[----:B------:R-:W-:Y:S01]  /*0e60*/  @!P4 FMUL R25, R25, 16777216 ;  /* 0x4b8000001919c820 */ /* 0x000fe20000400000 */
[----:B------:R-:W-:Y:S01]  /*0e70*/  FSEL R35, R7, R26, P2 ;  /* 0x0000001a07237208 */ /* 0x000fe20001000000 */
[----:B------:R0:W1:Y:S01]  /*0e80*/  MUFU.RCP R24, R4 ;  /* 0x0000000400187308 */ /* 0x0000620000001000 */
[C---:B------:R-:W-:Y:S01]  /*0e90*/  FSETP.GEU.AND P2, PT, |R2|.reuse, 1.175494350822287508e-38, PT ;  /* 0x008000000200780b */ /* 0x040fe20003f4e200 */
[----:B------:R-:W-:Y:S01]  /*0ea0*/  FADD R7, R29, R2 ;  /* 0x000000021d077221 */ /* 0x000fe20000000000 */
[----:B------:R-:W-:Y:S01]  /*0eb0*/  FSEL R28, R39, R28, P3 ;  /* 0x0000001c271c7208 */ /* 0x000fe20001800000 */
[----:B------:R-:W-:Y:S01]  /*0ec0*/  FMUL R39, R2, 0.25 ;  /* 0x3e80000002277820 */ /* 0x000fe20000400000 */
[----:B------:R-:W-:Y:S01]  /*0ed0*/  FSETP.NEU.AND P5, PT, R3, RZ, PT ;  /* 0x000000ff0300720b */ /* 0x000fe20003fad000 */
[----:B------:R-:W-:Y:S01]  /*0ee0*/  @!P0 FMUL R40, R40, 16777216 ;  /* 0x4b80000028288820 */ /* 0x000fe20000400000 */
[----:B------:R-:W-:Y:S01]  /*0ef0*/  FSETP.GT.AND P4, PT, |R7|, 8.50705917302346158658e+37, PT ;  /* 0x7e8000000700780b */ /* 0x000fe20003f84200 */
[----:B------:R-:W-:Y:S01]  /*0f00*/  @!P0 FMUL R35, R35, 16777216 ;  /* 0x4b80000023238820 */ /* 0x000fe20000400000 */
[----:B------:R-:W-:Y:S01]  /*0f10*/  FSEL R39, R39, R2, P3 ;  /* 0x0000000227277208 */ /* 0x000fe20001800000 */
[----:B0-----:R-:W-:Y:S01]  /*0f20*/  FADD R4, R30, R7 ;  /* 0x000000071e047221 */ /* 0x001fe20000000000 */
[C---:B------:R-:W-:Y:S01]  /*0f30*/  FSETP.GEU.AND P3, PT, |R7|.reuse, 1.175494350822287508e-38, PT ;  /* 0x008000000700780b */ /* 0x040fe20003f6e200 */
[----:B------:R-:W0:Y:S01]  /*0f40*/  MUFU.RCP R40, R40 ;  /* 0x0000002800287308 */ /* 0x000e220000001000 */
[----:B------:R-:W-:Y:S01]  /*0f50*/  FMUL R26, R7, 0.25 ;  /* 0x3e800000071a7820 */ /* 0x000fe20000400000 */
[----:B------:R-:W-:Y:S01]  /*0f60*/  @!P2 FMUL R39, R39, 16777216 ;  /* 0x4b8000002727a820 */ /* 0x000fe20000400000 */
[----:B------:R-:W-:Y:S01]  /*0f70*/  FSETP.GT.AND P0, PT, |R4|, 8.50705917302346158658e+37, PT ;  /* 0x7e8000000400780b */ /* 0x000fe20003f04200 */
[----:B-1----:R-:W-:Y:S01]  /*0f80*/  FMUL R24, R24, R25 ;  /* 0x0000001918187220 */ /* 0x002fe20000400000 */
[----:B------:R-:W-:Y:S01]  /*0f90*/  FMUL R25, R4, 0.25 ;  /* 0x3e80000004197820 */ /* 0x000fe20000400000 */
[----:B------:R-:W-:Y:S01]  /*0fa0*/  FSEL R41, R42, R29, P4 ;  /* 0x0000001d2a297208 */ /* 0x000fe20002000000 */
[----:B------:R-:W-:Y:S01]  /*0fb0*/  FMUL R43, R30, 0.25 ;  /* 0x3e8000001e2b7820 */ /* 0x000fe20000400000 */
[----:B------:R-:W-:Y:S01]  /*0fc0*/  FSEL R26, R26, R7, P4 ;  /* 0x000000071a1a7208 */ /* 0x000fe20002000000 */
[----:B------:R-:W1:Y:S01]  /*0fd0*/  MUFU.RCP R39, R39 ;  /* 0x0000002700277308 */ /* 0x000e620000001000 */
[----:B------:R-:W-:Y:S01]  /*0fe0*/  FSEL R29, R24, RZ, P5 ;  /* 0x000000ff181d7208 */ /* 0x000fe20002800000 */
[----:B------:R-:W-:Y:S01]  /*0ff0*/  @!P2 FMUL R28, R28, 16777216 ;  /* 0x4b8000001c1ca820 */ /* 0x000fe20000400000 */
[----:B------:R-:W-:Y:S01]  /*1000*/  FSEL R42, R25, R4, P0 ;  /* 0x00000004192a7208 */ /* 0x000fe20000000000 */
[----:B------:R-:W-:Y:S01]  /*1010*/  FADD R25, R31, R4 ;  /* 0x000000041f197221 */ /* 0x000fe20000000000 */
[----:B------:R-:W-:Y:S01]  /*1020*/  FSETP.GEU.AND P4, PT, |R4|, 1.175494350822287508e-38, PT ;  /* 0x008000000400780b */ /* 0x000fe20003f8e200 */
[----:B------:R-:W-:Y:S01]  /*1030*/  FFMA R33, R14, R29, R33 ;  /* 0x0000001d0e217223 */ /* 0x000fe20000000021 */
[----:B0-----:R-:W-:Y:S01]  /*1040*/  FMUL R40, R40, R35 ;  /* 0x0000002328287220 */ /* 0x001fe20000400000 */
[----:B------:R-:W-:Y:S01]  /*1050*/  FSEL R43, R43, R30, P0 ;  /* 0x0000001e2b2b7208 */ /* 0x000fe20000000000 */
[----:B------:R-:W-:Y:S01]  /*1060*/  FMUL R14, R31, 0.25 ;  /* 0x3e8000001f0e7820 */ /* 0x000fe20000400000 */
[----:B------:R-:W-:Y:S01]  /*1070*/  FSETP.NEU.AND P0, PT, R5, RZ, PT ;  /* 0x000000ff0500720b */ /* 0x000fe20003f0d000 */
[----:B------:R-:W-:Y:S01]  /*1080*/  @!P3 FMUL R26, R26, 16777216 ;  /* 0x4b8000001a1ab820 */ /* 0x000fe20000400000 */
[----:B------:R-:W-:Y:S01]  /*1090*/  FSETP.GT.AND P2, PT, |R25|, 8.50705917302346158658e+37, PT ;  /* 0x7e8000001900780b */ /* 0x000fe20003f44200 */
[--C-:B------:R-:W-:Y:S01]  /*10a0*/  FADD R34, R34, -R33.reuse ;  /* 0x8000002122227221 */ /* 0x100fe20000000000 */
[----:B------:R-:W-:Y:S01]  /*10b0*/  FSEL R40, R40, RZ, P0 ;  /* 0x000000ff28287208 */ /* 0x000fe20000000000 */
[----:B------:R-:W-:Y:S01]  /*10c0*/  FFMA R18, R29, R27, R18 ;  /* 0x0000001b1d127223 */ /* 0x000fe20000000012 */
[----:B------:R-:W-:Y:S01]  /*10d0*/  FSEL R31, R14, R31, P2 ;  /* 0x0000001f0e1f7208 */ /* 0x000fe20001000000 */
[C---:B------:R-:W-:Y:S01]  /*10e0*/  FMUL R14, R34.reuse, R34 ;  /* 0x00000022220e7220 */ /* 0x040fe20000400000 */
[----:B------:R-:W0:Y:S01]  /*10f0*/  MUFU.RCP R26, R26 ;  /* 0x0000001a001a7308 */ /* 0x000e220000001000 */
[----:B------:R-:W-:Y:S01]  /*1100*/  FFMA R34, R34, R40, R33 ;  /* 0x0000002822227223 */ /* 0x000fe20000000021 */
[----:B------:R-:W-:Y:S01]  /*1110*/  @!P4 FMUL R42, R42, 16777216 ;  /* 0x4b8000002a2ac820 */ /* 0x000fe20000400000 */
[----:B------:R-:W-:Y:S01]  /*1120*/  FADD R17, R17, R18 ;  /* 0x0000001211117221 */ /* 0x000fe20000000000 */
[----:B------:R-:W-:Y:S01]  /*1130*/  FMUL R14, R3, R14 ;  /* 0x0000000e030e7220 */ /* 0x000fe20000400000 */
[----:B------:R-:W-:Y:S01]  /*1140*/  FSETP.GEU.AND P0, PT, |R25|, 1.175494350822287508e-38, PT ;  /* 0x008000001900780b */ /* 0x000fe20003f0e200 */
[----:B------:R-:W-:Y:S01]  /*1150*/  FADD R27, R13, -R34 ;  /* 0x800000220d1b7221 */ /* 0x000fe20000000000 */
[----:B-1----:R-:W-:Y:S01]  /*1160*/  FMUL R39, R39, R28 ;  /* 0x0000001c27277220 */ /* 0x002fe20000400000 */
[----:B------:R-:W-:Y:S01]  /*1170*/  @!P3 FMUL R41, R41, 16777216 ;  /* 0x4b8000002929b820 */ /* 0x000fe20000400000 */
[----:B------:R-:W-:Y:S01]  /*1180*/  FSETP.NEU.AND P3, PT, R2, RZ, PT ;  /* 0x000000ff0200720b */ /* 0x000fe20003f6d000 */
[----:B------:R-:W-:Y:S01]  /*1190*/  FFMA R14, R40, R14, R17 ;  /* 0x0000000e280e7223 */ /* 0x000fe20000000011 */
[----:B------:R-:W-:Y:S01]  /*11a0*/  FMUL R24, R25, 0.25 ;  /* 0x3e80000019187820 */ /* 0x000fe20000400000 */
[----:B------:R-:W-:Y:S01]  /*11b0*/  FADD R3, R32, R25 ;  /* 0x0000001920037221 */ /* 0x000fe20000000000 */
[----:B------:R-:W-:Y:S01]  /*11c0*/  FMUL R18, R27, R27 ;  /* 0x0000001b1b127220 */ /* 0x000fe20000400000 */
[----:B------:R-:W1:Y:S01]  /*11d0*/  MUFU.RCP R42, R42 ;  /* 0x0000002a002a7308 */ /* 0x000e620000001000 */
[----:B------:R-:W-:Y:S01]  /*11e0*/  FSEL R39, R39, RZ, P3 ;  /* 0x000000ff27277208 */ /* 0x000fe20001800000 */
[----:B------:R-:W-:Y:S01]  /*11f0*/  @!P4 FMUL R43, R43, 16777216 ;  /* 0x4b8000002b2bc820 */ /* 0x000fe20000400000 */
[----:B------:R-:W-:Y:S01]  /*1200*/  FADD R14, R21, R14 ;  /* 0x0000000e150e7221 */ /* 0x000fe20000000000 */
[----:B------:R-:W-:Y:S01]  /*1210*/  FSEL R24, R24, R25, P2 ;  /* 0x0000001918187208 */ /* 0x000fe20001000000 */
[----:B------:R-:W-:Y:S01]  /*1220*/  FMUL R18, R5, R18 ;  /* 0x0000001205127220 */ /* 0x000fe20000400000 */
[----:B------:R-:W-:Y:S01]  /*1230*/  FSETP.GEU.AND P4, PT, |R3|, 1.175494350822287508e-38, PT ;  /* 0x008000000300780b */ /* 0x000fe20003f8e200 */
[----:B------:R-:W-:Y:S01]  /*1240*/  FFMA R17, R27, R39, R34 ;  /* 0x000000271b117223 */ /* 0x000fe20000000022 */
[C---:B------:R-:W-:Y:S01]  /*1250*/  FMUL R28, R3.reuse, 0.25 ;  /* 0x3e800000031c7820 */ /* 0x040fe20000400000 */
[----:B------:R-:W-:Y:S01]  /*1260*/  FSETP.GT.AND P2, PT, |R3|, 8.50705917302346158658e+37, PT ;  /* 0x7e8000000300780b */ /* 0x000fe20003f44200 */
[----:B------:R-:W-:Y:S01]  /*1270*/  FFMA R39, R39, R18, R14 ;  /* 0x0000001227277223 */ /* 0x000fe2000000000e */
[----:B0-----:R-:W-:Y:S01]  /*1280*/  FMUL R26, R26, R41 ;  /* 0x000000291a1a7220 */ /* 0x001fe20000400000 */
[----:B------:R-:W-:Y:S01]  /*1290*/  @!P0 FMUL R24, R24, 16777216 ;  /* 0x4b80000018188820 */ /* 0x000fe20000400000 */
[----:B------:R-:W0:Y:S01]  /*12a0*/  SHFL.BFLY PT, R14, R3, 0x10, 0x1f ;  /* 0x0e001f00030e7f89 */ /* 0x000e2200000e0000 */
[----:B------:R-:W-:Y:S01]  /*12b0*/  FSETP.NEU.AND P3, PT, R7, RZ, PT ;  /* 0x000000ff0700720b */ /* 0x000fe20003f6d000 */
[--C-:B------:R-:W-:Y:S01]  /*12c0*/  FADD R20, R20, -R17.reuse ;  /* 0x8000001114147221 */ /* 0x100fe20000000000 */
[----:B------:R-:W-:Y:S01]  /*12d0*/  FSEL R28, R28, R3, P2 ;  /* 0x000000031c1c7208 */ /* 0x000fe20001000000 */
[----:B-1----:R-:W-:Y:S01]  /*12e0*/  FMUL R42, R42, R43 ;  /* 0x0000002b2a2a7220 */ /* 0x002fe20000400000 */
[----:B------:R-:W-:Y:S01]  /*12f0*/  FSEL R26, R26, RZ, P3 ;  /* 0x000000ff1a1a7208 */ /* 0x000fe20001800000 */
[----:B------:R-:W1:Y:S01]  /*1300*/  MUFU.RCP R24, R24 ;  /* 0x0000001800187308 */ /* 0x000e620000001000 */
[----:B------:R-:W-:Y:S01]  /*1310*/  FSETP.NEU.AND P3, PT, R4, RZ, PT ;  /* 0x000000ff0400720b */ /* 0x000fe20003f6d000 */
[----:B------:R-:W-:Y:S01]  /*1320*/  @!P4 FMUL R28, R28, 16777216 ;  /* 0x4b8000001c1cc820 */ /* 0x000fe20000400000 */
[C---:B------:R-:W-:Y:S01]  /*1330*/  FMUL R5, R20.reuse, R20 ;  /* 0x0000001414057220 */ /* 0x040fe20000400000 */
[----:B------:R-:W-:Y:S01]  /*1340*/  FFMA R17, R20, R26, R17 ;  /* 0x0000001a14117223 */ /* 0x000fe20000000011 */
[----:B------:R-:W-:Y:S01]  /*1350*/  FSEL R42, R42, RZ, P3 ;  /* 0x000000ff2a2a7208 */ /* 0x000fe20001800000 */
[----:B------:R-:W-:Y:S01]  /*1360*/  FADD R39, R16, R39 ;  /* 0x0000002710277221 */ /* 0x000fe20000000000 */
[----:B------:R-:W-:Y:S01]  /*1370*/  FMUL R5, R2, R5 ;  /* 0x0000000502057220 */ /* 0x000fe20000400000 */
[----:B------:R-:W2:Y:S01]  /*1380*/  MUFU.RCP R28, R28 ;  /* 0x0000001c001c7308 */ /* 0x000ea20000001000 */
[----:B------:R-:W-:Y:S01]  /*1390*/  FADD R38, R38, -R17 ;  /* 0x8000001126267221 */ /* 0x000fe20000000000 */
[----:B------:R-:W-:Y:S01]  /*13a0*/  FMUL R21, R32, 0.25 ;  /* 0x3e80000020157820 */ /* 0x000fe20000400000 */
[----:B------:R-:W-:Y:S01]  /*13b0*/  @!P0 FMUL R31, R31, 16777216 ;  /* 0x4b8000001f1f8820 */ /* 0x000fe20000400000 */
[----:B------:R-:W-:Y:S01]  /*13c0*/  FFMA R5, R26, R5, R39 ;  /* 0x000000051a057223 */ /* 0x000fe20000000027 */
[C---:B------:R-:W-:Y:S01]  /*13d0*/  FFMA R16, R38.reuse, R42, R17 ;  /* 0x0000002a26107223 */ /* 0x040fe20000000011 */
[----:B------:R-:W-:Y:S01]  /*13e0*/  FMUL R38, R38, R38 ;  /* 0x0000002626267220 */ /* 0x000fe20000400000 */
[----:B------:R-:W-:Y:S01]  /*13f0*/  FSEL R21, R21, R32, P2 ;  /* 0x0000002015157208 */ /* 0x000fe20001000000 */
[----:B-1----:R-:W-:Y:S01]  /*1400*/  FMUL R24, R24, R31 ;  /* 0x0000001f18187220 */ /* 0x002fe20000400000 */
[----:B------:R-:W-:Y:S01]  /*1410*/  FADD R5, R22, R5 ;  /* 0x0000000516057221 */ /* 0x000fe20000000000 */
[----:B------:R-:W-:Y:S01]  /*1420*/  FSETP.NEU.AND P0, PT, R25, RZ, PT ;  /* 0x000000ff1900720b */ /* 0x000fe20003f0d000 */
[----:B------:R-:W-:Y:S01]  /*1430*/  FMUL R38, R7, R38 ;  /* 0x0000002607267220 */ /* 0x000fe20000400000 */
[----:B------:R-:W-:Y:S01]  /*1440*/  FADD R19, R19, -R16 ;  /* 0x8000001013137221 */ /* 0x000fe20000000000 */
[----:B0-----:R-:W-:Y:S01]  /*1450*/  FADD R2, R3, R14 ;  /* 0x0000000e03027221 */ /* 0x001fe20000000000 */
[----:B------:R-:W-:Y:S01]  /*1460*/  @!P4 FMUL R21, R21, 16777216 ;  /* 0x4b8000001515c820 */ /* 0x000fe20000400000 */
[----:B------:R-:W-:Y:S01]  /*1470*/  FSEL R24, R24, RZ, P0 ;  /* 0x000000ff18187208 */ /* 0x000fe20000000000 */
[----:B------:R-:W-:Y:S01]  /*1480*/  FFMA R38, R42, R38, R5 ;  /* 0x000000262a267223 */ /* 0x000fe20000000005 */
[----:B------:R-:W-:Y:S01]  /*1490*/  FMUL R5, R19, R19 ;  /* 0x0000001313057220 */ /* 0x000fe20000400000 */
[----:B------:R-:W-:Y:S01]  /*14a0*/  FSETP.GEU.AND P3, PT, |R2|, 1.175494350822287508e-38, PT ;  /* 0x008000000200780b */ /* 0x000fe20003f6e200 */
[----:B--2---:R-:W-:Y:S01]  /*14b0*/  FMUL R28, R28, R21 ;  /* 0x000000151c1c7220 */ /* 0x004fe20000400000 */
[----:B------:R-:W-:Y:S01]  /*14c0*/  FSETP.NEU.AND P2, PT, R3, RZ, PT ;  /* 0x000000ff0300720b */ /* 0x000fe20003f4d000 */
[----:B------:R-:W-:Y:S01]  /*14d0*/  FFMA R16, R19, R24, R16 ;  /* 0x0000001813107223 */ /* 0x000fe20000000010 */
[----:B------:R-:W-:Y:S01]  /*14e0*/  FADD R15, R15, R38 ;  /* 0x000000260f0f7221 */ /* 0x000fe20000000000 */
[----:B------:R-:W-:Y:S01]  /*14f0*/  FMUL R5, R4, R5 ;  /* 0x0000000504057220 */ /* 0x000fe20000400000 */
[C---:B------:R-:W-:Y:S01]  /*1500*/  FMUL R7, R2.reuse, 0.25 ;  /* 0x3e80000002077820 */ /* 0x040fe20000400000 */
[----:B------:R-:W-:Y:S01]  /*1510*/  FSETP.GT.AND P0, PT, |R2|, 8.50705917302346158658e+37, PT ;  /* 0x7e8000000200780b */ /* 0x000fe20003f04200 */
[----:B------:R-:W0:Y:S01]  /*1520*/  SHFL.BFLY PT, R17, R2, 0x8, 0x1f ;  /* 0x0d001f0002117f89 */ /* 0x000e2200000e0000 */
[----:B------:R-:W-:Y:S01]  /*1530*/  FSEL R28, R28, RZ, P2 ;  /* 0x000000ff1c1c7208 */ /* 0x000fe20001000000 */
[--C-:B------:R-:W-:Y:S01]  /*1540*/  FADD R37, R37, -R16.reuse ;  /* 0x8000001025257221 */ /* 0x100fe20000000000 */
[----:B------:R-:W-:Y:S01]  /*1550*/  FFMA R24, R24, R5, R15 ;  /* 0x0000000518187223 */ /* 0x000fe2000000000f */
[----:B------:R-:W-:Y:S01]  /*1560*/  FSEL R15, R7, R2, P0 ;  /* 0x00000002070f7208 */ /* 0x000fe20000000000 */
[----:B------:R-:W-:Y:S01]  /*1570*/  IMAD.MOV.U32 R27, RZ, RZ, 0x39aaaaab ;  /* 0x39aaaaabff1b7424 */ /* 0x000fe200078e00ff */
[C---:B------:R-:W-:Y:S01]  /*1580*/  FFMA R16, R37.reuse, R28, R16 ;  /* 0x0000001c25107223 */ /* 0x040fe20000000010 */
[----:B------:R-:W-:Y:S01]  /*1590*/  FMUL R4, R37, R37 ;  /* 0x0000002525047220 */ /* 0x000fe20000400000 */
[----:B------:R-:W-:Y:S01]  /*15a0*/  FADD R23, R23, R24 ;  /* 0x0000001817177221 */ /* 0x000fe20000000000 */
[----:B------:R-:W-:Y:S01]  /*15b0*/  @!P3 FMUL R15, R15, 16777216 ;  /* 0x4b8000000f0fb820 */ /* 0x000fe20000400000 */
[----:B------:R-:W-:Y:S01]  /*15c0*/  FSETP.NEU.AND P2, PT, R2, RZ, PT ;  /* 0x000000ff0200720b */ /* 0x000fe20003f4d000 */
[----:B------:R-:W-:Y:S01]  /*15d0*/  FMUL R4, R25, R4 ;  /* 0x0000000419047220 */ /* 0x000fe20000400000 */
[----:B------:R-:W1:Y:S01]  /*15e0*/  SHFL.BFLY PT, R5, R16, 0x10, 0x1f ;  /* 0x0e001f0010057f89 */ /* 0x000e6200000e0000 */
[----:B------:R-:W-:Y:S01]  /*15f0*/  @P0 FMUL R14, R14, 0.25 ;  /* 0x3e8000000e0e0820 */ /* 0x000fe20000400000 */
[----:B------:R-:W-:Y:S01]  /*1600*/  LOP3.LUT R21, R10, 0xff8, RZ, 0xc0, !PT ;  /* 0x00000ff80a157812 */ /* 0x000fe200078ec0ff */
[----:B------:R-:W2:Y:S01]  /*1610*/  MUFU.RCP R15, R15 ;  /* 0x0000000f000f7308 */ /* 0x000ea20000001000 */
[----:B------:R-:W-:Y:S01]  /*1620*/  FFMA R4, R28, R4, R23 ;  /* 0x000000041c047223 */ /* 0x000fe20000000017 */
[----:B------:R-:W-:Y:S01]  /*1630*/  @!P3 FMUL R14, R14, 16777216 ;  /* 0x4b8000000e0eb820 */ /* 0x000fe20000400000 */
[----:B------:R-:W-:Y:S01]  /*1640*/  SHF.R.U32.HI R10, RZ, 0x5, R10 ;  /* 0x00000005ff0a7819 */ /* 0x000fe2000001160a */
[----:B------:R-:W-:Y:S01]  /*1650*/  IMAD.MOV.U32 R48, RZ, RZ, 0x4 ;  /* 0x00000004ff307424 */ /* 0x000fe200078e00ff */
[----:B------:R-:W-:Y:S01]  /*1660*/  LOP3.LUT R47, R0, 0x1ff, RZ, 0xc0, !PT ;  /* 0x000001ff002f7812 */ /* 0x000fe200078ec0ff */
[----:B------:R-:W3:Y:S01]  /*1670*/  SHFL.BFLY PT, R7, R4, 0x10, 0x1f ;  /* 0x0e001f0004077f89 */ /* 0x000ee200000e0000 */
[----:B------:R-:W-:Y:S01]  /*1680*/  LOP3.LUT R10, R10, 0x70, RZ, 0xc0, !PT ;  /* 0x000000700a0a7812 */ /* 0x000fe200078ec0ff */
[----:B------:R-:W-:Y:S01]  /*1690*/  IMAD.MOV.U32 R29, RZ, RZ, 0x7f800000 ;  /* 0x7f800000ff1d7424 */ /* 0x000fe200078e00ff */
[----:B0-----:R-:W-:Y:S01]  /*16a0*/  FADD R19, R2, R17 ;  /* 0x0000001102137221 */ /* 0x001fe20000000000 */
[----:B------:R-:W-:Y:S01]  /*16b0*/  IMAD.WIDE.U32 R50, R47, R36, c[0x0][0x170] ;  /* 0x00005c002f327625 */ /* 0x000fe200078e0024 */
[----:B------:R-:W-:-:S02]  /*16c0*/  SHF.R.U32.HI R26, RZ, 0x5, R0 ;  /* 0x00000005ff1a7819 */ /* 0x000fc40000011600 */
[C---:B------:R-:W-:Y:S01]  /*16d0*/  FMUL R18, R19.reuse, 0.25 ;  /* 0x3e80000013127820 */ /* 0x040fe20000400000 */
[----:B------:R-:W-:Y:S01]  /*16e0*/  FSETP.GEU.AND P3, PT, |R19|, 1.175494350822287508e-38, PT ;  /* 0x008000001300780b */ /* 0x000fe20003f6e200 */
[----:B------:R-:W0:Y:S01]  /*16f0*/  SHFL.BFLY PT, R20, R19, 0x4, 0x1f ;  /* 0x0c801f0013147f89 */ /* 0x000e2200000e0000 */
[----:B--2---:R-:W-:Y:S01]  /*1700*/  FMUL R14, R15, R14 ;  /* 0x0000000e0f0e7220 */ /* 0x004fe20000400000 */
[----:B------:R-:W-:Y:S01]  /*1710*/  FSETP.GT.AND P0, PT, |R19|, 8.50705917302346158658e+37, PT ;  /* 0x7e8000001300780b */ /* 0x000fe20003f04200 */
[----:B------:R-:W-:-:S03]  /*1720*/  IMAD.WIDE.U32 R48, R47, R48, c[0x0][0x168] ;  /* 0x00005a002f307625 */ /* 0x000fc600078e0030 */
[----:B------:R-:W-:Y:S01]  /*1730*/  FSEL R14, R14, RZ, P2 ;  /* 0x000000ff0e0e7208 */ /* 0x000fe20001000000 */
[----:B-1----:R-:W-:Y:S01]  /*1740*/  FADD R5, -R16, R5 ;  /* 0x0000000510057221 */ /* 0x002fe20000000100 */
[----:B------:R-:W-:Y:S01]  /*1750*/  FSEL R15, R18, R19, P0 ;  /* 0x00000013120f7208 */ /* 0x000fe20000000000 */
[----:B------:R-:W-:Y:S01]  /*1760*/  IMAD.MOV.U32 R22, RZ, RZ, R50 ;  /* 0x000000ffff167224 */ /* 0x000fe200078e0032 */
[----:B------:R-:W-:Y:S01]  /*1770*/  FSETP.NEU.AND P2, PT, R19, RZ, PT ;  /* 0x000000ff1300720b */ /* 0x000fe20003f4d000 */
[C---:B------:R-:W-:Y:S01]  /*1780*/  FMUL R18, R5.reuse, R5 ;  /* 0x0000000505127220 */ /* 0x040fe20000400000 */
[----:B------:R-:W-:Y:S01]  /*1790*/  FFMA R5, R5, R14, R16 ;  /* 0x0000000e05057223 */ /* 0x000fe20000000010 */
[----:B------:R-:W-:Y:S01]  /*17a0*/  @!P3 FMUL R15, R15, 16777216 ;  /* 0x4b8000000f0fb820 */ /* 0x000fe20000400000 */
[----:B------:R-:W-:Y:S01]  /*17b0*/  IMAD.MOV.U32 R53, RZ, RZ, R49 ;  /* 0x000000ffff357224 */ /* 0x000fe200078e0031 */
[----:B---3--:R-:W-:Y:S01]  /*17c0*/  FADD R7, R4, R7 ;  /* 0x0000000704077221 */ /* 0x008fe20000000000 */
[----:B------:R-:W-:Y:S01]  /*17d0*/  FMUL R18, R3, R18 ;  /* 0x0000001203127220 */ /* 0x000fe20000400000 */
[----:B------:R-:W1:Y:S01]  /*17e0*/  SHFL.BFLY PT, R4, R5, 0x8, 0x1f ;  /* 0x0d001f0005047f89 */ /* 0x000e6200000e0000 */
[----:B------:R-:W2:Y:S01]  /*17f0*/  MUFU.RCP R16, R15 ;  /* 0x0000000f00107308 */ /* 0x000ea20000001000 */
[----:B------:R-:W-:Y:S01]  /*1800*/  @P0 FMUL R17, R17, 0.25 ;  /* 0x3e80000011110820 */ /* 0x000fe20000400000 */
[----:B------:R-:W-:Y:S01]  /*1810*/  FFMA R7, R14, R18, R7 ;  /* 0x000000120e077223 */ /* 0x000fe20000000007 */
[----:B------:R-:W-:-:S02]  /*1820*/  IMAD.MOV.U32 R28, RZ, RZ, -0x800000 ;  /* 0xff800000ff1c7424 */ /* 0x000fc400078e00ff */
[----:B------:R-:W-:Y:S01]  /*1830*/  @!P3 FMUL R17, R17, 16777216 ;  /* 0x4b8000001111b820 */ /* 0x000fe20000400000 */
[----:B0-----:R-:W-:Y:S01]  /*1840*/  FADD R18, R19, R20 ;  /* 0x0000001413127221 */ /* 0x001fe20000000000 */
[----:B------:R-:W0:Y:S01]  /*1850*/  SHFL.BFLY PT, R14, R7, 0x8, 0x1f ;  /* 0x0d001f00070e7f89 */ /* 0x000e2200000e0000 */
[----:B------:R-:W-:Y:S02]  /*1860*/  IMAD.MOV.U32 R38, RZ, RZ, -0x200 ;  /* 0xfffffe00ff267424 */ /* 0x000fe400078e00ff */
[C---:B------:R-:W-:Y:S01]  /*1870*/  FMUL R3, R18.reuse, 0.25 ;  /* 0x3e80000012037820 */ /* 0x040fe20000400000 */
[C---:B------:R-:W-:Y:S01]  /*1880*/  FSETP.GEU.AND P3, PT, |R18|.reuse, 1.175494350822287508e-38, PT ;  /* 0x008000001200780b */ /* 0x040fe20003f6e200 */
[----:B------:R-:W-:Y:S01]  /*1890*/  IMAD.MOV.U32 R30, RZ, RZ, -0x1 ;  /* 0xffffffffff1e7424 */ /* 0x000fe200078e00ff */
[----:B------:R-:W-:Y:S01]  /*18a0*/  FSETP.GT.AND P0, PT, |R18|, 8.50705917302346158658e+37, PT ;  /* 0x7e8000001200780b */ /* 0x000fe20003f04200 */
[----:B------:R-:W-:Y:S01]  /*18b0*/  IMAD.MOV.U32 R32, RZ, RZ, -0x800000 ;  /* 0xff800000ff207424 */ /* 0x000fe200078e00ff */
[----:B--2---:R-:W-:-:S02]  /*18c0*/  FMUL R16, R16, R17 ;  /* 0x0000001110107220 */ /* 0x004fc40000400000 */
[----:B------:R-:W-:Y:S01]  /*18d0*/  FSEL R15, R3, R18, P0 ;  /* 0x00000012030f7208 */ /* 0x000fe20000000000 */
[----:B------:R-:W2:Y:S01]  /*18e0*/  SHFL.BFLY PT, R17, R18, 0x2, 0x1f ;  /* 0x0c401f0012117f89 */ /* 0x000ea200000e0000 */
[----:B------:R-:W-:Y:S01]  /*18f0*/  IMAD.MOV.U32 R39, RZ, RZ, -0x800000 ;  /* 0xff800000ff277424 */ /* 0x000fe200078e00ff */
[----:B------:R-:W-:Y:S01]  /*1900*/  FSEL R16, R16, RZ, P2 ;  /* 0x000000ff10107208 */ /* 0x000fe20001000000 */
[----:B------:R-:W-:Y:S01]  /*1910*/  IMAD.MOV.U32 R44, RZ, RZ, -0x800000 ;  /* 0xff800000ff2c7424 */ /* 0x000fe200078e00ff */
[----:B-1----:R-:W-:Y:S02]  /*1920*/  FADD R4, -R5, R4 ;  /* 0x0000000405047221 */ /* 0x002fe40000000100 */
[----:B------:R-:W-:Y:S01]  /*1930*/  @!P3 FMUL R15, R15, 16777216 ;  /* 0x4b8000000f0fb820 */ /* 0x000fe20000400000 */
[----:B------:R-:W-:Y:S01]  /*1940*/  FSETP.NEU.AND P2, PT, R18, RZ, PT ;  /* 0x000000ff1200720b */ /* 0x000fe20003f4d000 */
[----:B------:R-:W-:Y:S01]  /*1950*/  @P0 FMUL R20, R20, 0.25 ;  /* 0x3e80000014140820 */ /* 0x000fe20000400000 */
[C---:B------:R-:W-:Y:S01]  /*1960*/  FMUL R3, R4.reuse, R4 ;  /* 0x0000000404037220 */ /* 0x040fe20000400000 */
[----:B------:R-:W-:Y:S01]  /*1970*/  FFMA R4, R4, R16, R5 ;  /* 0x0000001004047223 */ /* 0x000fe20000000005 */
[----:B------:R-:W-:Y:S01]  /*1980*/  IMAD.MOV.U32 R40, RZ, RZ, -0x800000 ;  /* 0xff800000ff287424 */ /* 0x000fe200078e00ff */
[----:B------:R-:W1:Y:S01]  /*1990*/  MUFU.RCP R15, R15 ;  /* 0x0000000f000f7308 */ /* 0x000e620000001000 */
[----:B0-----:R-:W-:Y:S01]  /*19a0*/  FADD R7, R7, R14 ;  /* 0x0000000e07077221 */ /* 0x001fe20000000000 */
[----:B------:R-:W-:Y:S01]  /*19b0*/  FMUL R3, R2, R3 ;  /* 0x0000000302037220 */ /* 0x000fe20000400000 */
[----:B------:R-:W0:Y:S01]  /*19c0*/  SHFL.BFLY PT, R5, R4, 0x4, 0x1f ;  /* 0x0c801f0004057f89 */ /* 0x000e2200000e0000 */
[----:B------:R-:W-:Y:S01]  /*19d0*/  @!P3 FMUL R20, R20, 16777216 ;  /* 0x4b8000001414b820 */ /* 0x000fe20000400000 */
[----:B------:R-:W-:Y:S01]  /*19e0*/  IMAD.MOV.U32 R24, RZ, RZ, -0x800000 ;  /* 0xff800000ff187424 */ /* 0x000fe200078e00ff */
[----:B------:R-:W-:Y:S01]  /*19f0*/  FFMA R3, R16, R3, R7 ;  /* 0x0000000310037223 */ /* 0x000fe20000000007 */
[----:B------:R-:W-:-:S02]  /*1a00*/  IMAD.MOV.U32 R43, RZ, RZ, -0x800000 ;  /* 0xff800000ff2b7424 */ /* 0x000fc400078e00ff */
[----:B------:R-:W-:Y:S02]  /*1a10*/  IMAD.MOV.U32 R42, RZ, RZ, -0x800000 ;  /* 0xff800000ff2a7424 */ /* 0x000fe400078e00ff */
[----:B------:R-:W3:Y:S01]  /*1a20*/  SHFL.BFLY PT, R2, R3, 0x4, 0x1f ;  /* 0x0c801f0003027f89 */ /* 0x000ee200000e0000 */
[----:B--2---:R-:W-:Y:S01]  /*1a30*/  FADD R7, R18, R17 ;  /* 0x0000001112077221 */ /* 0x004fe20000000000 */
[----:B------:R-:W-:Y:S02]  /*1a40*/  IMAD.MOV.U32 R31, RZ, RZ, 0x7f800000 ;  /* 0x7f800000ff1f7424 */ /* 0x000fe400078e00ff */
[----:B------:R-:W-:Y:S01]  /*1a50*/  IMAD.MOV.U32 R45, RZ, RZ, 0x7f800000 ;  /* 0x7f800000ff2d7424 */ /* 0x000fe200078e00ff */
[----:B-1----:R-:W-:Y:S01]  /*1a60*/  FMUL R20, R15, R20 ;  /* 0x000000140f147220 */ /* 0x002fe20000400000 */
[C---:B------:R-:W-:Y:S01]  /*1a70*/  FSETP.GEU.AND P3, PT, |R7|.reuse, 1.175494350822287508e-38, PT ;  /* 0x008000000700780b */ /* 0x040fe20003f6e200 */
[C---:B------:R-:W-:Y:S01]  /*1a80*/  FMUL R14, R7.reuse, 0.25 ;  /* 0x3e800000070e7820 */ /* 0x040fe20000400000 */
[----:B------:R-:W-:Y:S01]  /*1a90*/  FSETP.GT.AND P0, PT, |R7|, 8.50705917302346158658e+37, PT ;  /* 0x7e8000000700780b */ /* 0x000fe20003f04200 */
[----:B------:R-:W1:Y:S01]  /*1aa0*/  SHFL.BFLY PT, R16, R7, 0x1, 0x1f ;  /* 0x0c201f0007107f89 */ /* 0x000e6200000e0000 */
[----:B------:R-:W-:Y:S01]  /*1ab0*/  FSEL R20, R20, RZ, P2 ;  /* 0x000000ff14147208 */ /* 0x000fe20001000000 */
[----:B------:R-:W-:Y:S01]  /*1ac0*/  IMAD.MOV.U32 R33, RZ, RZ, 0x7f800000 ;  /* 0x7f800000ff217424 */ /* 0x000fe200078e00ff */
[----:B------:R-:W-:Y:S01]  /*1ad0*/  FSEL R15, R14, R7, P0 ;  /* 0x000000070e0f7208 */ /* 0x000fe20000000000 */
[----:B------:R-:W-:-:S02]  /*1ae0*/  IMAD.MOV.U32 R34, RZ, RZ, 0x7f800000 ;  /* 0x7f800000ff227424 */ /* 0x000fc400078e00ff */
[----:B------:R-:W-:Y:S01]  /*1af0*/  IMAD.MOV.U32 R35, RZ, RZ, 0x7f800000 ;  /* 0x7f800000ff237424 */ /* 0x000fe200078e00ff */
[----:B0-----:R-:W-:Y:S01]  /*1b00*/  FADD R5, -R4, R5 ;  /* 0x0000000504057221 */ /* 0x001fe20000000100 */
[----:B------:R-:W-:Y:S02]  /*1b10*/  IMAD.MOV.U32 R37, RZ, RZ, 0x7f800000 ;  /* 0x7f800000ff257424 */ /* 0x000fe400078e00ff */
[----:B------:R-:W-:Y:S01]  /*1b20*/  @!P3 FMUL R15, R15, 16777216 ;  /* 0x4b8000000f0fb820 */ /* 0x000fe20000400000 */
[C---:B------:R-:W-:Y:S01]  /*1b30*/  FMUL R14, R5.reuse, R5 ;  /* 0x00000005050e7220 */ /* 0x040fe20000400000 */
[----:B------:R-:W-:Y:S01]  /*1b40*/  FFMA R4, R5, R20, R4 ;  /* 0x0000001405047223 */ /* 0x000fe20000000004 */
[----:B------:R-:W-:Y:S01]  /*1b50*/  @P0 FMUL R17, R17, 0.25 ;  /* 0x3e80000011110820 */ /* 0x000fe20000400000 */
[----:B------:R-:W-:Y:S01]  /*1b60*/  FSETP.NEU.AND P0, PT, R7, RZ, PT ;  /* 0x000000ff0700720b */ /* 0x000fe20003f0d000 */
[----:B------:R-:W-:Y:S01]  /*1b70*/  FMUL R14, R19, R14 ;  /* 0x0000000e130e7220 */ /* 0x000fe20000400000 */
[----:B---3--:R-:W-:Y:S01]  /*1b80*/  FADD R3, R3, R2 ;  /* 0x0000000203037221 */ /* 0x008fe20000000000 */
[----:B------:R-:W0:Y:S01]  /*1b90*/  SHFL.BFLY PT, R5, R4, 0x2, 0x1f ;  /* 0x0c401f0004057f89 */ /* 0x000e2200000e0000 */
[----:B------:R-:W-:Y:S01]  /*1ba0*/  @!P3 FMUL R17, R17, 16777216 ;  /* 0x4b8000001111b820 */ /* 0x000fe20000400000 */
[----:B------:R-:W-:Y:S01]  /*1bb0*/  ISETP.GE.AND P3, PT, R0, 0x10, PT ;  /* 0x000000100000780c */ /* 0x000fe20003f66270 */
[----:B------:R-:W-:Y:S01]  /*1bc0*/  FFMA R3, R20, R14, R3 ;  /* 0x0000000e14037223 */ /* 0x000fe20000000003 */
[----:B------:R-:W-:Y:S01]  /*1bd0*/  IMAD.MOV.U32 R41, RZ, RZ, 0x7f800000 ;  /* 0x7f800000ff297424 */ /* 0x000fe200078e00ff */
[----:B------:R-:W2:Y:S01]  /*1be0*/  MUFU.RCP R14, R15 ;  /* 0x0000000f000e7308 */ /* 0x000ea20000001000 */
[----:B------:R-:W-:Y:S01]  /*1bf0*/  IMAD.SHL.U32 R47, R47, 0x2, RZ ;  /* 0x000000022f2f7824 */ /* 0x000fe200078e00ff */
[----:B-1----:R-:W-:Y:S01]  /*1c00*/  FADD R20, R7, R16 ;  /* 0x0000001007147221 */ /* 0x002fe20000000000 */
[----:B------:R-:W1:Y:S04]  /*1c10*/  SHFL.BFLY PT, R2, R3, 0x2, 0x1f ;  /* 0x0c401f0003027f89 */ /* 0x000e6800000e0000 */
[----:B------:R-:W-:Y:S01]  /*1c20*/  FSETP.GEU.AND P2, PT, |R20|, 1.175494350822287508e-38, PT ;  /* 0x008000001400780b */ /* 0x000fe20003f4e200 */
[----:B--2---:R-:W-:Y:S01]  /*1c30*/  FMUL R14, R14, R17 ;  /* 0x000000110e0e7220 */ /* 0x004fe20000400000 */
[----:B------:R-:W-:Y:S01]  /*1c40*/  FMUL R17, R20, 0.25 ;  /* 0x3e80000014117820 */ /* 0x000fe20000400000 */
[----:B0-----:R-:W-:-:S03]  /*1c50*/  FADD R5, -R4, R5 ;  /* 0x0000000504057221 */ /* 0x001fc60000000100 */
[----:B------:R-:W-:Y:S02]  /*1c60*/  FSEL R14, R14, RZ, P0 ;  /* 0x000000ff0e0e7208 */ /* 0x000fe40000000000 */
[----:B------:R-:W-:Y:S01]  /*1c70*/  FSETP.GT.AND P0, PT, |R20|, 8.50705917302346158658e+37, PT ;  /* 0x7e8000001400780b */ /* 0x000fe20003f04200 */
[C---:B------:R-:W-:Y:S02]  /*1c80*/  FMUL R15, R5.reuse, R5 ;  /* 0x00000005050f7220 */ /* 0x040fe40000400000 */
[----:B------:R-:W-:Y:S01]  /*1c90*/  FFMA R4, R5, R14, R4 ;  /* 0x0000000e05047223 */ /* 0x000fe20000000004 */
[----:B------:R-:W-:Y:S01]  /*1ca0*/  FSEL R17, R17, R20, P0 ;  /* 0x0000001411117208 */ /* 0x000fe20000000000 */
[----:B-1----:R-:W-:Y:S01]  /*1cb0*/  FADD R3, R3, R2 ;  /* 0x0000000203037221 */ /* 0x002fe20000000000 */
[----:B------:R-:W-:Y:S01]  /*1cc0*/  FMUL R15, R18, R15 ;  /* 0x0000000f120f7220 */ /* 0x000fe20000400000 */
[----:B------:R-:W-:Y:S01]  /*1cd0*/  IMAD.SHL.U32 R18, R8, 0x8, RZ ;  /* 0x0000000808127824 */ /* 0x000fe200078e00ff */
[----:B------:R-:W0:Y:S01]  /*1ce0*/  SHFL.BFLY PT, R5, R4, 0x1, 0x1f ;  /* 0x0c201f0004057f89 */ /* 0x000e2200000e0000 */
[----:B------:R-:W-:Y:S01]  /*1cf0*/  @!P2 FMUL R17, R17, 16777216 ;  /* 0x4b8000001111a820 */ /* 0x000fe20000400000 */
[----:B------:R-:W-:Y:S01]  /*1d00*/  FFMA R3, R14, R15, R3 ;  /* 0x0000000f0e037223 */ /* 0x000fe20000000003 */
[----:B------:R-:W-:-:S02]  /*1d10*/  SHF.R.U32.HI R15, RZ, 0x3, R0 ;  /* 0x00000003ff0f7819 */ /* 0x000fc40000011600 */
[----:B------:R-:W-:Y:S01]  /*1d20*/  @P0 FMUL R16, R16, 0.25 ;  /* 0x3e80000010100820 */ /* 0x000fe20000400000 */
[----:B------:R-:W-:Y:S01]  /*1d30*/  FSETP.NEU.AND P0, PT, R20, RZ, PT ;  /* 0x000000ff1400720b */ /* 0x000fe20003f0d000 */
[----:B------:R-:W1:Y:S01]  /*1d40*/  SHFL.BFLY PT, R2, R3, 0x1, 0x1f ;  /* 0x0c201f0003027f89 */ /* 0x000e6200000e0000 */
[----:B------:R-:W2:Y:S01]  /*1d50*/  MUFU.RCP R17, R17 ;  /* 0x0000001100117308 */ /* 0x000ea20000001000 */
[----:B------:R-:W-:Y:S01]  /*1d60*/  @!P2 FMUL R16, R16, 16777216 ;  /* 0x4b8000001010a820 */ /* 0x000fe20000400000 */
[----:B------:R-:W-:Y:S02]  /*1d70*/  LOP3.LUT P2, RZ, R0, 0x1f, RZ, 0xc0, !PT ;  /* 0x0000001f00ff7812 */ /* 0x000fe4000784c0ff */
[----:B------:R-:W-:-:S11]  /*1d80*/  LOP3.LUT R15, R18, 0x4, R15, 0xf8, !PT ;  /* 0x00000004120f7812 */ /* 0x000fd600078ef80f */
[----:B------:R-:W-:Y:S01]  /*1d90*/  @!P2 STS [R15+0x80], R20 ;  /* 0x000080140f00a388 */ /* 0x000fe20000000800 */
[----:B0-----:R-:W-:Y:S01]  /*1da0*/  FADD R5, -R4, R5 ;  /* 0x0000000504057221 */ /* 0x001fe20000000100 */
[----:B--2---:R-:W-:-:S03]  /*1db0*/  FMUL R16, R17, R16 ;  /* 0x0000001011107220 */ /* 0x004fc60000400000 */
[----:B------:R-:W-:Y:S02]  /*1dc0*/  FMUL R14, R5, R5 ;  /* 0x00000005050e7220 */ /* 0x000fe40000400000 */
[----:B------:R-:W-:Y:S01]  /*1dd0*/  FSEL R16, R16, RZ, P0 ;  /* 0x000000ff10107208 */ /* 0x000fe20000000000 */
[----:B-1----:R-:W-:Y:S01]  /*1de0*/  FADD R3, R3, R2 ;  /* 0x0000000203037221 */ /* 0x002fe20000000000 */
[----:B------:R-:W-:-:S03]  /*1df0*/  FMUL R14, R7, R14 ;  /* 0x0000000e070e7220 */ /* 0x000fc60000400000 */
[----:B------:R-:W-:Y:S01]  /*1e00*/  FFMA R18, R5, R16, R4 ;  /* 0x0000001005127223 */ /* 0x000fe20000000004 */
[----:B------:R-:W-:-:S04]  /*1e10*/  FFMA R14, R16, R14, R3 ;  /* 0x0000000e100e7223 */ /* 0x000fc80000000003 */
[----:B------:R-:W-:Y:S04]  /*1e20*/  @!P2 STS [R15], R18 ;  /* 0x000000120f00a388 */ /* 0x000fe80000000800 */
[----:B------:R0:W-:Y:S04]  /*1e30*/  @!P2 STS [R15+0x40], R14 ;  /* 0x0000400e0f00a388 */ /* 0x0001e80000000800 */
[----:B------:R-:W-:Y:S01]  /*1e40*/  BAR.SYNC.DEFER_BLOCKING 0x0 ;  /* 0x0000000000007b1d */ /* 0x000fe20000010000 */
[----:B0-----:R-:W-:-:S05]  /*1e50*/  LOP3.LUT R14, R0, 0x1, RZ, 0xc0, !PT ;  /* 0x00000001000e7812 */ /* 0x001fca00078ec0ff */
[----:B------:R-:W0:Y:S04]  /*1e60*/  @!P3 LDS R13, [R0.X4+0x80] ;  /* 0x00008000000db984 */ /* 0x000e280000004800 */
[----:B------:R-:W1:Y:S04]  /*1e70*/  @!P3 LDS R12, [R0.X4] ;  /* 0x00000000000cb984 */ /* 0x000e680000004800 */
[----:B------:R-:W2:Y:S04]  /*1e80*/  @!P3 LDS R6, [R0.X4+0x40] ;  /* 0x000040000006b984 */ /* 0x000ea80000004800 */
[----:B0-----:R-:W0:Y:S04]  /*1e90*/  SHFL.BFLY PT, R2, R13, 0x1, 0x1f ;  /* 0x0c201f000d027f89 */ /* 0x001e2800000e0000 */
[----:B-1----:R-:W1:Y:S04]  /*1ea0*/  SHFL.BFLY PT, R3, R12, 0x1, 0x1f ;  /* 0x0c201f000c037f89 */ /* 0x002e6800000e0000 */
[----:B--2---:R-:W2:Y:S01]  /*1eb0*/  SHFL.BFLY PT, R5, R6, 0x1, 0x1f ;  /* 0x0c201f0006057f89 */ /* 0x004ea200000e0000 */
[----:B0-----:R-:W-:-:S04]  /*1ec0*/  FADD R7, R13, R2 ;  /* 0x000000020d077221 */ /* 0x001fc80000000000 */
[C---:B------:R-:W-:Y:S01]  /*1ed0*/  FMUL R4, R7.reuse, 0.25 ;  /* 0x3e80000007047820 */ /* 0x040fe20000400000 */
[C---:B------:R-:W-:Y:S01]  /*1ee0*/  FSETP.GEU.AND P3, PT, |R7|.reuse, 1.175494350822287508e-38, PT ;  /* 0x008000000700780b */ /* 0x040fe20003f6e200 */
[----:B-1----:R-:W-:Y:S01]  /*1ef0*/  FADD R3, -R12, R3 ;  /* 0x000000030c037221 */ /* 0x002fe20000000100 */
[----:B------:R-:W-:Y:S01]  /*1f00*/  FSETP.GT.AND P0, PT, |R7|, 8.50705917302346158658e+37, PT ;  /* 0x7e8000000700780b */ /* 0x000fe20003f04200 */
[----:B--2---:R-:W-:-:S03]  /*1f10*/  FADD R6, R6, R5 ;  /* 0x0000000506067221 */ /* 0x004fc60000000000 */
[----:B------:R-:W-:-:S07]  /*1f20*/  FSEL R4, R4, R7, P0 ;  /* 0x0000000704047208 */ /* 0x000fce0000000000 */
[----:B------:R-:W-:Y:S02]  /*1f30*/  @!P3 FMUL R4, R4, 16777216 ;  /* 0x4b8000000404b820 */ /* 0x000fe40000400000 */
[----:B------:R-:W-:Y:S01]  /*1f40*/  @P0 FMUL R2, R2, 0.25 ;  /* 0x3e80000002020820 */ /* 0x000fe20000400000 */
[----:B------:R-:W-:Y:S01]  /*1f50*/  ISETP.NE.U32.AND P0, PT, R14, 0x1, PT ;  /* 0x000000010e00780c */ /* 0x000fe20003f05070 */
[----:B------:R0:W1:Y:S02]  /*1f60*/  MUFU.RCP R15, R4 ;  /* 0x00000004000f7308 */ /* 0x0000640000001000 */
[----:B------:R-:W-:Y:S01]  /*1f70*/  @!P3 FMUL R2, R2, 16777216 ;  /* 0x4b8000000202b820 */ /* 0x000fe20000400000 */
[----:B------:R-:W-:Y:S02]  /*1f80*/  FSETP.NEU.AND P3, PT, R7, RZ, PT ;  /* 0x000000ff0700720b */ /* 0x000fe40003f6d000 */
[----:B------:R-:W-:Y:S02]  /*1f90*/  ISETP.LT.AND P0, PT, R0, 0x10, P0 ;  /* 0x000000100000780c */ /* 0x000fe40000701270 */
[----:B0-----:R-:W-:-:S05]  /*1fa0*/  SHF.R.U32.HI R4, RZ, 0x1, R21 ;  /* 0x00000001ff047819 */ /* 0x001fca0000011615 */
[----:B------:R-:W-:Y:S01]  /*1fb0*/  IMAD R23, R21, 0x4, R4 ;  /* 0x0000000415177824 */ /* 0x000fe200078e0204 */
[----:B-1----:R-:W-:Y:S01]  /*1fc0*/  FMUL R15, R15, R2 ;  /* 0x000000020f0f7220 */ /* 0x002fe20000400000 */
[----:B------:R-:W-:-:S04]  /*1fd0*/  FMUL R2, R3, R3 ;  /* 0x0000000303027220 */ /* 0x000fc80000400000 */
[----:B------:R-:W-:Y:S01]  /*1fe0*/  @P0 STS [R0.X4+0x80], R7 ;  /* 0x0000800700000388 */ /* 0x000fe20000004800 */
[----:B------:R-:W-:Y:S01]  /*1ff0*/  IMAD R21, R21, 0x2, R10 ;  /* 0x0000000215157824 */ /* 0x000fe200078e020a */
[----:B------:R-:W-:Y:S01]  /*2000*/  FSEL R15, R15, RZ, P3 ;  /* 0x000000ff0f0f7208 */ /* 0x000fe20001800000 */
[----:B------:R-:W-:Y:S01]  /*2010*/  FMUL R2, R13, R2 ;  /* 0x000000020d027220 */ /* 0x000fe20000400000 */
[----:B------:R-:W-:-:S03]  /*2020*/  ISETP.GE.AND P3, PT, R11, 0x200, PT ;  /* 0x000002000b00780c */ /* 0x000fc60003f66270 */
[----:B------:R-:W-:Y:S01]  /*2030*/  FFMA R3, R3, R15, R12 ;  /* 0x0000000f03037223 */ /* 0x000fe2000000000c */
[----:B------:R-:W-:-:S04]  /*2040*/  FFMA R15, R15, R2, R6 ;  /* 0x000000020f0f7223 */ /* 0x000fc80000000006 */
[----:B------:R0:W-:Y:S04]  /*2050*/  @P0 STS [R0.X4], R3 ;  /* 0x0000000300000388 */ /* 0x0001e80000004800 */
[----:B------:R1:W-:Y:S04]  /*2060*/  @P0 STS [R0.X4+0x40], R15 ;  /* 0x0000400f00000388 */ /* 0x0003e80000004800 */
[----:B------:R-:W-:Y:S01]  /*2070*/  BAR.SYNC.DEFER_BLOCKING 0x0 ;  /* 0x0000000000007b1d */ /* 0x000fe20000010000 */
[----:B0-----:R-:W-:-:S05]  /*2080*/  IMAD.SHL.U32 R3, R0, 0x40, RZ ;  /* 0x0000004000037824 */ /* 0x001fca00078e00ff */
[----:B------:R-:W-:-:S04]  /*2090*/  LOP3.LUT R3, R3, 0xfc0, RZ, 0xc0, !PT ;  /* 0x00000fc003037812 */ /* 0x000fc800078ec0ff */
[C---:B------:R-:W-:Y:S02]  /*20a0*/  LOP3.LUT R12, R3.reuse, R8, RZ, 0xfc, !PT ;  /* 0x00000008030c7212 */ /* 0x040fe400078efcff */
[C---:B------:R-:W-:Y:S02]  /*20b0*/  LOP3.LUT R13, R3.reuse, 0x28, RZ, 0xfc, !PT ;  /* 0x00000028030d7812 */ /* 0x040fe400078efcff */
[----:B------:R-:W-:Y:S02]  /*20c0*/  SHF.R.U32.HI R5, RZ, 0x1, R3 ;  /* 0x00000001ff057819 */ /* 0x000fe40000011603 */
[C---:B------:R-:W-:Y:S02]  /*20d0*/  LOP3.LUT R4, R3.reuse, 0x8, RZ, 0xfc, !PT ;  /* 0x0000000803047812 */ /* 0x040fe400078efcff */
[C---:B------:R-:W-:Y:S01]  /*20e0*/  LOP3.LUT R6, R3.reuse, 0x10, RZ, 0xfc, !PT ;  /* 0x0000001003067812 */ /* 0x040fe200078efcff */
[----:B------:R-:W-:Y:S01]  /*20f0*/  IMAD R20, R12, 0x4, R5 ;  /* 0x000000040c147824 */ /* 0x000fe200078e0205 */
[----:B------:R-:W-:-:S02]  /*2100*/  LOP3.LUT R7, R3, 0x18, RZ, 0xfc, !PT ;  /* 0x0000001803077812 */ /* 0x000fc400078efcff */
[C---:B------:R-:W-:Y:S01]  /*2110*/  LOP3.LUT R10, R3.reuse, 0x20, RZ, 0xfc, !PT ;  /* 0x00000020030a7812 */ /* 0x040fe200078efcff */
[----:B------:R-:W0:Y:S01]  /*2120*/  LDS R2, [R8.X8+0x40] ;  /* 0x0000400008027984 */ /* 0x000e220000008800 */
[C---:B------:R-:W-:Y:S02]  /*2130*/  LOP3.LUT R14, R3.reuse, 0x30, RZ, 0xfc, !PT ;  /* 0x00000030030e7812 */ /* 0x040fe400078efcff */
[----:B------:R-:W-:Y:S01]  /*2140*/  LOP3.LUT R16, R3, 0x38, RZ, 0xfc, !PT ;  /* 0x0000003803107812 */ /* 0x000fe200078efcff */
[----:B------:R2:W3:Y:S01]  /*2150*/  LDS R19, [R8.X8] ;  /* 0x0000000008137984 */ /* 0x0004e20000008800 */
[----:B------:R-:W-:Y:S02]  /*2160*/  SHF.R.U32.HI R13, RZ, 0x1, R13 ;  /* 0x00000001ff0d7819 */ /* 0x000fe4000001160d */
[----:B------:R-:W-:Y:S02]  /*2170*/  SHF.R.U32.HI R3, RZ, 0x1, R4 ;  /* 0x00000001ff037819 */ /* 0x000fe40000011604 */
[----:B------:R-:W-:-:S02]  /*2180*/  SHF.R.U32.HI R17, RZ, 0x1, R6 ;  /* 0x00000001ff117819 */ /* 0x000fc40000011606 */
[----:B------:R-:W-:Y:S01]  /*2190*/  SHF.R.U32.HI R7, RZ, 0x1, R7 ;  /* 0x00000001ff077819 */ /* 0x000fe20000011607 */
[C---:B------:R-:W-:Y:S01]  /*21a0*/  IMAD R18, R12.reuse, 0x4, R3 ;  /* 0x000000040c127824 */ /* 0x040fe200078e0203 */
[----:B-1----:R-:W-:Y:S01]  /*21b0*/  SHF.R.U32.HI R15, RZ, 0x1, R10 ;  /* 0x00000001ff0f7819 */ /* 0x002fe2000001160a */
[C---:B------:R-:W-:Y:S01]  /*21c0*/  IMAD R17, R12.reuse, 0x4, R17 ;  /* 0x000000040c117824 */ /* 0x040fe200078e0211 */
[----:B------:R-:W-:Y:S01]  /*21d0*/  SHF.R.U32.HI R25, RZ, 0x1, R14 ;  /* 0x00000001ff197819 */ /* 0x000fe2000001160e */
[C---:B------:R-:W-:Y:S01]  /*21e0*/  IMAD R14, R12.reuse, 0x4, R13 ;  /* 0x000000040c0e7824 */ /* 0x040fe200078e020d */
[----:B------:R-:W-:Y:S01]  /*21f0*/  SHF.R.U32.HI R5, RZ, 0x1, R16 ;  /* 0x00000001ff057819 */ /* 0x000fe20000011610 */
[C---:B------:R-:W-:Y:S02]  /*2200*/  IMAD R16, R12.reuse, 0x4, R7 ;  /* 0x000000040c107824 */ /* 0x040fe400078e0207 */
[C---:B------:R-:W-:Y:S02]  /*2210*/  IMAD R15, R12.reuse, 0x4, R15 ;  /* 0x000000040c0f7824 */ /* 0x040fe400078e020f */
[C---:B------:R-:W-:Y:S01]  /*2220*/  IMAD R13, R12.reuse, 0x4, R25 ;  /* 0x000000040c0d7824 */ /* 0x040fe200078e0219 */
[----:B------:R-:W-:Y:S01]  /*2230*/  LOP3.LUT R25, R11, 0x7, R0, 0xf8, !PT ;  /* 0x000000070b197812 */ /* 0x000fe200078ef800 */
[----:B------:R-:W-:Y:S01]  /*2240*/  IMAD R12, R12, 0x4, R5 ;  /* 0x000000040c0c7824 */ /* 0x000fe200078e0205 */
[----:B0-----:R-:W-:Y:S01]  /*2250*/  FFMA R2, R2, R27, 9.9999999747524270788e-07 ;  /* 0x358637bd02027423 */ /* 0x001fe2000000001b */
[----:B------:R-:W-:-:S03]  /*2260*/  LOP3.LUT R27, R0, 0x7, RZ, 0xc0, !PT ;  /* 0x00000007001b7812 */ /* 0x000fc600078ec0ff */
[----:B---3--:R2:W0:Y:S04]  /*2270*/  MUFU.RSQ R36, R2 ;  /* 0x0000000200247308 */ /* 0x0084280000001400 */
.L_x_1:
[----:B------:R-:W-:Y:S01]  /*2280*/  IADD3 R49, R9, 0x200, R38 ;  /* 0x0000020009317810 */ /* 0x000fe20007ffe026 */
[----:B------:R-:W-:Y:S01]  /*2290*/  IMAD.MOV.U32 R46, RZ, RZ, 0x2 ;  /* 0x00000002ff2e7424 */ /* 0x000fe200078e00ff */
[----:B0-----:R-:W-:Y:S01]  /*22a0*/  CS2R R4, SRZ ;  /* 0x0000000000047805 */ /* 0x001fe2000001ff00 */
[----:B------:R-:W-:Y:S02]  /*22b0*/  CS2R R6, SRZ ;  /* 0x0000000000067805 */ /* 0x000fe4000001ff00 */
[----:B--2---:R-:W-:-:S05]  /*22c0*/  IMAD.WIDE R2, R49, R46, c[0x0][0x160] ;  /* 0x0000580031027625 */ /* 0x004fca00078e022e */
[----:B------:R1:W2:Y:S01]  /*22d0*/  @!P1 LDG.E.EF.128 R4, [R2.64] ;  /* 0x0000000402049981 */ /* 0x0002a2000c0e1d00 */
[----:B------:R-:W-:Y:S02]  /*22e0*/  IMAD.MOV.U32 R10, RZ, RZ, R22 ;  /* 0x000000ffff0a7224 */ /* 0x000fe400078e0016 */
[----:B------:R-:W-:-:S05]  /*22f0*/  IMAD.MOV.U32 R11, RZ, RZ, R51 ;  /* 0x000000ffff0b7224 */ /* 0x000fca00078e0033 */
[----:B------:R-:W3:Y:S01]  /*2300*/  LDG.E.EL.U16 R50, [R10.64+0x1800] ;  /* 0x001800040a327981 */ /* 0x000ee2000c2e1500 */
[----:B-1----:R-:W-:Y:S02]  /*2310*/  IMAD.MOV.U32 R2, RZ, RZ, R48 ;  /* 0x000000ffff027224 */ /* 0x002fe400078e0030 */
[----:B------:R-:W-:Y:S01]  /*2320*/  IMAD.MOV.U32 R3, RZ, RZ, R53 ;  /* 0x000000ffff037224 */ /* 0x000fe200078e0035 */
[----:B------:R-:W4:Y:S04]  /*2330*/  LDG.E.EL.U16 R22, [R10.64] ;  /* 0x000000040a167981 */ /* 0x000f28000c2e1500 */
[----:B------:R-:W5:Y:S04]  /*2340*/  LDG.E.EL R51, [R2.64+0x3000] ;  /* 0x0030000402337981 */ /* 0x000f68000c2e1900 */
[----:B------:R-:W3:Y:S04]  /*2350*/  LDG.E.EL R48, [R2.64] ;  /* 0x0000000402307981 */ /* 0x000ee8000c2e1900 */
[----:B------:R-:W-:Y:S01]  /*2360*/  BAR.SYNC.DEFER_BLOCKING 0x0 ;  /* 0x0000000000007b1d */ /* 0x000fe20000010000 */
[----:B------:R-:W-:-:S05]  /*2370*/  IADD3 R38, P6, R38, 0x200, RZ ;  /* 0x0000020026267810 */ /* 0x000fca0007fde0ff */
[----:B------:R-:W-:Y:S02]  /*2380*/  IMAD.X R30, RZ, RZ, R30, P6 ;  /* 0x000000ffff1e7224 */ /* 0x000fe400030e061e */
[C---:B--2---:R-:W-:Y:S01]  /*2390*/  IMAD.U32 R52, R4.reuse, 0x10000, RZ ;  /* 0x0001000004347824 */ /* 0x044fe200078e00ff */
[----:B------:R-:W-:Y:S01]  /*23a0*/  PRMT R4, R4, 0x7632, R4 ;  /* 0x0000763204047816 */ /* 0x000fe20000000004 */
[----:B------:R-:W-:Y:S02]  /*23b0*/  IMAD.U32 R54, R6, 0x10000, RZ ;  /* 0x0001000006367824 */ /* 0x000fe400078e00ff */
[----:B------:R-:W-:Y:S01]  /*23c0*/  FADD R53, -R19, R52 ;  /* 0x0000003413357221 */ /* 0x000fe20000000100 */
[C---:B------:R-:W-:Y:S01]  /*23d0*/  IMAD.U32 R52, R5.reuse, 0x10000, RZ ;  /* 0x0001000005347824 */ /* 0x040fe200078e00ff */
[----:B------:R-:W-:Y:S01]  /*23e0*/  PRMT R5, R5, 0x7632, R5 ;  /* 0x0000763205057816 */ /* 0x000fe20000000005 */
[----:B------:R-:W-:Y:S01]  /*23f0*/  IMAD.U32 R4, R4, 0x10000, RZ ;  /* 0x0001000004047824 */ /* 0x000fe200078e00ff */
[----:B0-----:R-:W-:Y:S01]  /*2400*/  FMUL R57, R36, R53 ;  /* 0x0000003524397220 */ /* 0x001fe20000400000 */
[----:B------:R-:W-:Y:S01]  /*2410*/  FADD R55, -R19, R52 ;  /* 0x0000003413377221 */ /* 0x000fe20000000100 */
[----:B------:R-:W-:Y:S01]  /*2420*/  IMAD.U32 R56, R7, 0x10000, RZ ;  /* 0x0001000007387824 */ /* 0x000fe200078e00ff */
[--C-:B------:R-:W-:Y:S01]  /*2430*/  FADD R53, -R19, R4.reuse ;  /* 0x0000000413357221 */ /* 0x100fe20000000100 */
[----:B------:R-:W-:Y:S01]  /*2440*/  PRMT R4, R6, 0x7632, R4 ;  /* 0x0000763206047816 */ /* 0x000fe20000000004 */
[----:B------:R-:W-:Y:S01]  /*2450*/  IMAD.U32 R52, R5, 0x10000, RZ ;  /* 0x0001000005347824 */ /* 0x000fe200078e00ff */
[----:B------:R-:W-:Y:S01]  /*2460*/  PRMT R6, R7, 0x7632, R6 ;  /* 0x0000763207067816 */ /* 0x000fe20000000006 */
[----:B------:R-:W-:Y:S01]  /*2470*/  FMUL R59, R36, R53 ;  /* 0x00000035243b7220 */ /* 0x000fe20000400000 */
[C---:B------:R-:W-:Y:S01]  /*2480*/  FADD R7, -R19.reuse, R54 ;  /* 0x0000003613077221 */ /* 0x040fe20000000100 */
[----:B------:R-:W-:Y:S01]  /*2490*/  IMAD.U32 R4, R4, 0x10000, RZ ;  /* 0x0001000004047824 */ /* 0x000fe200078e00ff */
[C---:B------:R-:W-:Y:S01]  /*24a0*/  FADD R5, -R19.reuse, R52 ;  /* 0x0000003413057221 */ /* 0x040fe20000000100 */
[----:B------:R-:W-:Y:S01]  /*24b0*/  IMAD.U32 R6, R6, 0x10000, RZ ;  /* 0x0001000006067824 */ /* 0x000fe200078e00ff */
[C---:B------:R-:W-:Y:S01]  /*24c0*/  FMUL R58, R36.reuse, R55 ;  /* 0x00000037243a7220 */ /* 0x040fe20000400000 */
[C---:B------:R-:W-:Y:S01]  /*24d0*/  FADD R53, -R19.reuse, R4 ;  /* 0x0000000413357221 */ /* 0x040fe20000000100 */
[----:B------:R0:W-:Y:S01]  /*24e0*/  STS [R20], R57 ;  /* 0x0000003914007388 */ /* 0x0001e20000000800 */
[----:B------:R-:W-:Y:S01]  /*24f0*/  FADD R55, -R19, R56 ;  /* 0x0000003813377221 */ /* 0x000fe20000000100 */
[C---:B------:R-:W-:Y:S01]  /*2500*/  FMUL R61, R36.reuse, R5 ;  /* 0x00000005243d7220 */ /* 0x040fe20000400000 */
[C---:B------:R-:W-:Y:S01]  /*2510*/  FMUL R53, R36.reuse, R53 ;  /* 0x0000003524357220 */ /* 0x040fe20000400000 */
[----:B------:R-:W-:Y:S01]  /*2520*/  STS [R18+0x20], R59 ;  /* 0x0000203b12007388 */ /* 0x000fe20000000800 */
[----:B------:R-:W-:Y:S01]  /*2530*/  FMUL R52, R36, R55 ;  /* 0x0000003724347220 */ /* 0x000fe20000400000 */
[----:B---3--:R-:W-:-:S02]  /*2540*/  IMAD.U32 R50, R50, 0x10000, RZ ;  /* 0x0001000032327824 */ /* 0x008fc400078e00ff */
[----:B------:R-:W-:Y:S01]  /*2550*/  STS [R17+0x40], R58 ;  /* 0x0000403a11007388 */ /* 0x000fe20000000800 */
[----:B0-----:R-:W-:Y:S01]  /*2560*/  FADD R57, -R19, R6 ;  /* 0x0000000613397221 */ /* 0x001fe20000000100 */
[C---:B------:R-:W-:Y:S02]  /*2570*/  FMUL R6, R36.reuse, R7 ;  /* 0x0000000724067220 */ /* 0x040fe40000400000 */
[----:B------:R-:W-:Y:S01]  /*2580*/  STS [R16+0x60], R61 ;  /* 0x0000603d10007388 */ /* 0x000fe20000000800 */
[----:B-----5:R-:W-:Y:S01]  /*2590*/  FADD R51, R51, R50 ;  /* 0x0000003233337221 */ /* 0x020fe20000000000 */
[----:B------:R-:W-:Y:S01]  /*25a0*/  FMUL R57, R36, R57 ;  /* 0x0000003924397220 */ /* 0x000fe20000400000 */
[----:B----4-:R-:W-:Y:S01]  /*25b0*/  IMAD.U32 R7, R22, 0x10000, RZ ;  /* 0x0001000016077824 */ /* 0x010fe200078e00ff */
[----:B------:R0:W-:Y:S01]  /*25c0*/  STS [R15+0x80], R6 ;  /* 0x000080060f007388 */ /* 0x0001e20000000800 */
[----:B------:R-:W-:-:S03]  /*25d0*/  IADD3 R22, P0, R10, 0x400, RZ ;  /* 0x000004000a167810 */ /* 0x000fc60007f1e0ff */
[----:B------:R-:W-:Y:S04]  /*25e0*/  STS [R14+0xa0], R53 ;  /* 0x0000a0350e007388 */ /* 0x000fe80000000800 */
[----:B------:R-:W-:Y:S01]  /*25f0*/  STS [R13+0xc0], R52 ;  /* 0x0000c0340d007388 */ /* 0x000fe20000000800 */
[----:B0-----:R-:W-:Y:S01]  /*2600*/  FADD R6, R48, R7 ;  /* 0x0000000730067221 */ /* 0x001fe20000000000 */
[----:B------:R-:W-:Y:S02]  /*2610*/  FADD R7, R51, 1 ;  /* 0x3f80000033077421 */ /* 0x000fe40000000000 */
[----:B------:R-:W-:Y:S01]  /*2620*/  STS [R12+0xe0], R57 ;  /* 0x0000e0390c007388 */ /* 0x000fe20000000800 */
[----:B------:R-:W-:-:S03]  /*2630*/  IMAD.X R51, RZ, RZ, R11, P0 ;  /* 0x000000ffff337224 */ /* 0x000fc600000e060b */
[----:B------:R-:W-:Y:S01]  /*2640*/  BAR.SYNC.DEFER_BLOCKING 0x0 ;  /* 0x0000000000007b1d */ /* 0x000fe20000010000 */
[----:B------:R-:W-:-:S05]  /*2650*/  FSETP.NAN.AND P0, PT, R37, R37, PT ;  /* 0x000000252500720b */ /* 0x000fca0003f08000 */
[----:B------:R-:W0:Y:S04]  /*2660*/  LDS R54, [R23+0x4] ;  /* 0x0000040017367984 */ /* 0x000e280000000800 */
[----:B------:R-:W1:Y:S04]  /*2670*/  LDS R5, [R23+0x8] ;  /* 0x0000080017057984 */ /* 0x000e680000000800 */
[----:B------:R-:W2:Y:S04]  /*2680*/  LDS R4, [R23+0xc] ;  /* 0x00000c0017047984 */ /* 0x000ea80000000800 */
[----:B------:R-:W3:Y:S04]  /*2690*/  LDS R50, [R23] ;  /* 0x0000000017327984 */ /* 0x000ee80000000800 */
[----:B------:R-:W-:Y:S04]  /*26a0*/  LDS R59, [R23+0x10] ;  /* 0x00001000173b7984 */ /* 0x000fe80000000800 */
[----:B------:R-:W4:Y:S04]  /*26b0*/  LDS R57, [R23+0x14] ;  /* 0x0000140017397984 */ /* 0x000f280000000800 */
[----:B------:R-:W5:Y:S04]  /*26c0*/  LDS R55, [R23+0x18] ;  /* 0x0000180017377984 */ /* 0x000f680000000800 */
[----:B------:R-:W5:Y:S01]  /*26d0*/  LDS R53, [R23+0x1c] ;  /* 0x00001c0017357984 */ /* 0x000f620000000800 */
[C-C-:B0-----:R-:W-:Y:S01]  /*26e0*/  FFMA R52, R7.reuse, R54, R6.reuse ;  /* 0x0000003607347223 */ /* 0x141fe20000000006 */
[----:B-1----:R-:W-:-:S02]  /*26f0*/  FFMA R5, R7, R5, R6 ;  /* 0x0000000507057223 */ /* 0x002fc40000000006 */
[----:B------:R-:W-:Y:S02]  /*2700*/  BAR.SYNC.DEFER_BLOCKING 0x0 ;  /* 0x0000000000007b1d */ /* 0x000fe40000010000 */
[----:B------:R-:W-:Y:S01]  /*2710*/  FSETP.GEU.AND P4, PT, R37, R52, PT ;  /* 0x000000342500720b */ /* 0x000fe20003f8e000 */
[--C-:B--2---:R-:W-:Y:S01]  /*2720*/  FFMA R61, R7, R4, R6.reuse ;  /* 0x00000004073d7223 */ /* 0x104fe20000000006 */
[----:B------:R-:W-:Y:S02]  /*2730*/  FSETP.GEU.AND P5, PT, R35, R5, PT ;  /* 0x000000052300720b */ /* 0x000fe40003fae000 */
[----:B------:R-:W-:Y:S01]  /*2740*/  FSEL R10, R37, R52, !P4 ;  /* 0x00000034250a7208 */ /* 0x000fe20006000000 */
[----:B---3--:R-:W-:Y:S01]  /*2750*/  FFMA R48, R7, R50, R6 ;  /* 0x0000003207307223 */ /* 0x008fe20000000006 */
[----:B------:R-:W-:Y:S02]  /*2760*/  FSETP.GT.AND P4, PT, R43, R52, PT ;  /* 0x000000342b00720b */ /* 0x000fe40003f84000 */
[----:B------:R-:W-:-:S02]  /*2770*/  @!P3 FSEL R37, R37, R10, P0 ;  /* 0x0000000a2525b208 */ /* 0x000fc40000000000 */
[C---:B------:R-:W-:Y:S02]  /*2780*/  FSEL R10, R43.reuse, R52, P4 ;  /* 0x000000342b0a7208 */ /* 0x040fe40002000000 */
[----:B------:R-:W-:Y:S02]  /*2790*/  FSETP.NAN.AND P4, PT, R43, R43, PT ;  /* 0x0000002b2b00720b */ /* 0x000fe40003f88000 */
[----:B------:R-:W-:Y:S02]  /*27a0*/  FSETP.NAN.AND P0, PT, R35, R35, PT ;  /* 0x000000232300720b */ /* 0x000fe40003f08000 */
[----:B------:R-:W-:Y:S01]  /*27b0*/  @!P3 FSEL R43, R43, R10, P4 ;  /* 0x0000000a2b2bb208 */ /* 0x000fe20002000000 */
[C-C-:B----4-:R-:W-:Y:S01]  /*27c0*/  FFMA R10, R7.reuse, R57, R6.reuse ;  /* 0x00000039070a7223 */ /* 0x150fe20000000006 */
[C---:B------:R-:W-:Y:S01]  /*27d0*/  FSETP.GT.AND P4, PT, R24.reuse, R5, PT ;  /* 0x000000051800720b */ /* 0x040fe20003f84000 */
[--C-:B-----5:R-:W-:Y:S01]  /*27e0*/  FFMA R55, R7, R55, R6.reuse ;  /* 0x0000003707377223 */ /* 0x120fe20000000006 */
[----:B------:R-:W-:Y:S01]  /*27f0*/  FSEL R4, R35, R5, !P5 ;  /* 0x0000000523047208 */ /* 0x000fe20006800000 */
[----:B------:R-:W-:Y:S01]  /*2800*/  FFMA R50, R7, R53, R6 ;  /* 0x0000003507327223 */ /* 0x000fe20000000006 */
[----:B------:R-:W-:-:S02]  /*2810*/  FSEL R11, R24, R5, P4 ;  /* 0x00000005180b7208 */ /* 0x000fc40002000000 */
[----:B------:R-:W-:Y:S02]  /*2820*/  FSETP.NAN.AND P4, PT, R24, R24, PT ;  /* 0x000000181800720b */ /* 0x000fe40003f88000 */
[----:B------:R-:W-:Y:S02]  /*2830*/  FSETP.GEU.AND P5, PT, R34, R61, PT ;  /* 0x0000003d2200720b */ /* 0x000fe40003fae000 */
[----:B------:R-:W-:Y:S02]  /*2840*/  @!P3 FSEL R35, R35, R4, P0 ;  /* 0x000000042323b208 */ /* 0x000fe40000000000 */
[----:B------:R-:W-:Y:S01]  /*2850*/  @!P3 FSEL R24, R24, R11, P4 ;  /* 0x0000000b1818b208 */ /* 0x000fe20002000000 */
[----:B------:R-:W-:Y:S01]  /*2860*/  FFMA R11, R7, R59, R6 ;  /* 0x0000003b070b7223 */ /* 0x000fe20000000006 */
[C---:B------:R-:W-:Y:S02]  /*2870*/  FSETP.NAN.AND P0, PT, R34.reuse, R34, PT ;  /* 0x000000222200720b */ /* 0x040fe40003f08000 */
[----:B------:R-:W-:-:S02]  /*2880*/  FSEL R4, R34, R61, !P5 ;  /* 0x0000003d22047208 */ /* 0x000fc40006800000 */
[----:B------:R-:W-:Y:S02]  /*2890*/  F2FP.BF16.PACK_AB R5, R61, R5 ;  /* 0x000000053d05723e */ /* 0x000fe400000010ff */
[----:B------:R-:W-:Y:S02]  /*28a0*/  @!P3 FSEL R34, R34, R4, P0 ;  /* 0x000000042222b208 */ /* 0x000fe40000000000 */
[C---:B------:R-:W-:Y:S02]  /*28b0*/  PRMT R7, R5.reuse, 0x7610, R7 ;  /* 0x0000761005077816 */ /* 0x040fe40000000007 */
[----:B------:R-:W-:Y:S02]  /*28c0*/  PRMT R53, R5, 0x7632, R53 ;  /* 0x0000763205357816 */ /* 0x000fe40000000035 */
[----:B------:R-:W-:Y:S01]  /*28d0*/  F2FP.BF16.PACK_AB R52, R52, R48 ;  /* 0x000000303434723e */ /* 0x000fe200000010ff */
[----:B------:R-:W-:Y:S01]  /*28e0*/  STS.U16 [R47+0x820], R7 ;  /* 0x000820072f007388 */ /* 0x000fe20000000400 */
[----:B------:R-:W-:-:S02]  /*28f0*/  F2FP.BF16.PACK_AB R4, R10, R11 ;  /* 0x0000000b0a04723e */ /* 0x000fc400000010ff */
[----:B------:R-:W-:Y:S01]  /*2900*/  F2FP.BF16.PACK_AB R5, R50, R55 ;  /* 0x000000373205723e */ /* 0x000fe200000010ff */
[----:B------:R0:W-:Y:S01]  /*2910*/  STS.U16 [R47], R52 ;  /* 0x000000342f007388 */ /* 0x0001e20000000400 */
[----:B------:R-:W-:Y:S02]  /*2920*/  PRMT R6, R52, 0x7632, R6 ;  /* 0x0000763234067816 */ /* 0x000fe40000000006 */
[----:B------:R-:W-:Y:S01]  /*2930*/  PRMT R54, R4, 0x7632, R54 ;  /* 0x0000763204367816 */ /* 0x000fe20000000036 */
[----:B------:R1:W-:Y:S01]  /*2940*/  STS.U16 [R47+0xc30], R53 ;  /* 0x000c30352f007388 */ /* 0x0003e20000000400 */
[C---:B------:R-:W-:Y:S02]  /*2950*/  PRMT R56, R5.reuse, 0x7610, R56 ;  /* 0x0000761005387816 */ /* 0x040fe40000000038 */
[----:B------:R-:W-:Y:S01]  /*2960*/  PRMT R57, R5, 0x7632, R57 ;  /* 0x0000763205397816 */ /* 0x000fe20000000039 */
[----:B------:R-:W-:Y:S01]  /*2970*/  STS.U16 [R47+0x410], R6 ;  /* 0x000410062f007388 */ /* 0x000fe20000000400 */
[----:B------:R-:W-:-:S02]  /*2980*/  FSETP.GT.AND P4, PT, R40, R61, PT ;  /* 0x0000003d2800720b */ /* 0x000fc40003f84000 */
[C---:B------:R-:W-:Y:S01]  /*2990*/  FSETP.GEU.AND P5, PT, R33.reuse, R11, PT ;  /* 0x0000000b2100720b */ /* 0x040fe20003fae000 */
[----:B------:R-:W-:Y:S01]  /*29a0*/  STS.U16 [R47+0x1040], R4 ;  /* 0x001040042f007388 */ /* 0x000fe20000000400 */
[C---:B------:R-:W-:Y:S02]  /*29b0*/  FSEL R61, R40.reuse, R61, P4 ;  /* 0x0000003d283d7208 */ /* 0x040fe40002000000 */
[C---:B------:R-:W-:Y:S01]  /*29c0*/  FSETP.NAN.AND P4, PT, R40.reuse, R40, PT ;  /* 0x000000282800720b */ /* 0x040fe20003f88000 */
[----:B------:R-:W-:Y:S01]  /*29d0*/  STS.U16 [R47+0x1450], R54 ;  /* 0x001450362f007388 */ /* 0x000fe20000000400 */
[C---:B------:R-:W-:Y:S02]  /*29e0*/  FSETP.NAN.AND P0, PT, R33.reuse, R33, PT ;  /* 0x000000212100720b */ /* 0x040fe40003f08000 */
[----:B0-----:R-:W-:Y:S01]  /*29f0*/  FSEL R52, R33, R11, !P5 ;  /* 0x0000000b21347208 */ /* 0x001fe20006800000 */
[----:B------:R-:W-:Y:S01]  /*2a00*/  STS.U16 [R47+0x1860], R56 ;  /* 0x001860382f007388 */ /* 0x000fe20000000400 */
[----:B------:R-:W-:-:S02]  /*2a10*/  @!P3 FSEL R40, R40, R61, P4 ;  /* 0x0000003d2828b208 */ /* 0x000fc40002000000 */
[----:B------:R-:W-:Y:S01]  /*2a20*/  FSETP.GT.AND P4, PT, R44, R11, PT ;  /* 0x0000000b2c00720b */ /* 0x000fe20003f84000 */
[----:B------:R-:W-:Y:S01]  /*2a30*/  STS.U16 [R47+0x1c70], R57 ;  /* 0x001c70392f007388 */ /* 0x000fe20000000400 */
[----:B------:R-:W-:-:S03]  /*2a40*/  @!P3 FSEL R33, R33, R52, P0 ;  /* 0x000000342121b208 */ /* 0x000fc60000000000 */
[----:B------:R-:W-:Y:S01]  /*2a50*/  BAR.SYNC.DEFER_BLOCKING 0x0 ;  /* 0x0000000000007b1d */ /* 0x000fe20000010000 */
[-C--:B------:R-:W-:Y:S02]  /*2a60*/  FSETP.GEU.AND P5, PT, R45, R10.reuse, PT ;  /* 0x0000000a2d00720b */ /* 0x080fe40003fae000 */
[----:B------:R-:W-:Y:S02]  /*2a70*/  FSETP.GT.AND P0, PT, R39, R10, PT ;  /* 0x0000000a2700720b */ /* 0x000fe40003f04000 */
[C---:B------:R-:W-:Y:S02]  /*2a80*/  FSEL R11, R44.reuse, R11, P4 ;  /* 0x0000000b2c0b7208 */ /* 0x040fe40002000000 */
[----:B------:R-:W-:Y:S02]  /*2a90*/  FSETP.NAN.AND P4, PT, R44, R44, PT ;  /* 0x0000002c2c00720b */ /* 0x000fe40003f88000 */
[-C--:B------:R-:W-:Y:S02]  /*2aa0*/  FSEL R52, R45, R10.reuse, !P5 ;  /* 0x0000000a2d347208 */ /* 0x080fe40006800000 */
[----:B------:R-:W-:-:S02]  /*2ab0*/  FSEL R10, R39, R10, P0 ;  /* 0x0000000a270a7208 */ /* 0x000fc40000000000 */
[----:B------:R-:W-:Y:S02]  /*2ac0*/  FSETP.NAN.AND P0, PT, R39, R39, PT ;  /* 0x000000272700720b */ /* 0x000fe40003f08000 */
[----:B------:R-:W-:Y:S02]  /*2ad0*/  @!P3 FSEL R44, R44, R11, P4 ;  /* 0x0000000b2c2cb208 */ /* 0x000fe40002000000 */
[----:B------:R-:W-:Y:S02]  /*2ae0*/  FSETP.GEU.AND P4, PT, R31, R55, PT ;  /* 0x000000371f00720b */ /* 0x000fe40003f8e000 */
[----:B------:R-:W-:Y:S02]  /*2af0*/  FSETP.NAN.AND P5, PT, R45, R45, PT ;  /* 0x0000002d2d00720b */ /* 0x000fe40003fa8000 */
[----:B------:R-:W-:Y:S02]  /*2b00*/  @!P3 FSEL R39, R39, R10, P0 ;  /* 0x0000000a2727b208 */ /* 0x000fe40000000000 */
[C---:B------:R-:W-:Y:S01]  /*2b10*/  FSETP.NAN.AND P0, PT, R31.reuse, R31, PT ;  /* 0x0000001f1f00720b */ /* 0x040fe20003f08000 */
[----:B------:R-:W0:Y:S01]  /*2b20*/  LDS.128 R4, [R21] ;  /* 0x0000000015047984 */ /* 0x000e220000000c00 */
[----:B------:R-:W-:-:S02]  /*2b30*/  FSEL R10, R31, R55, !P4 ;  /* 0x000000371f0a7208 */ /* 0x000fc40006000000 */
[----:B------:R-:W-:Y:S02]  /*2b40*/  @!P3 FSEL R45, R45, R52, P5 ;  /* 0x000000342d2db208 */ /* 0x000fe40002800000 */
[----:B------:R-:W-:Y:S01]  /*2b50*/  @!P3 FSEL R31, R31, R10, P0 ;  /* 0x0000000a1f1fb208 */ /* 0x000fe20000000000 */
[----:B------:R-:W-:Y:S01]  /*2b60*/  IMAD.WIDE R10, R49, R46, c[0x0][0x178] ;  /* 0x00005e00310a7625 */ /* 0x000fe200078e022e */
[CC--:B------:R-:W-:Y:S02]  /*2b70*/  FSETP.GT.AND P5, PT, R28.reuse, R50.reuse, PT ;  /* 0x000000321c00720b */ /* 0x0c0fe40003fa4000 */
[-C--:B------:R-:W-:Y:S02]  /*2b80*/  FSETP.GEU.AND P0, PT, R29, R50.reuse, PT ;  /* 0x000000321d00720b */ /* 0x080fe40003f0e000 */
[----:B-1----:R-:W-:Y:S02]  /*2b90*/  FSEL R53, R28, R50, P5 ;  /* 0x000000321c357208 */ /* 0x002fe40002800000 */
[----:B------:R-:W-:-:S02]  /*2ba0*/  FSETP.GT.AND P4, PT, R32, R55, PT ;  /* 0x000000372000720b */ /* 0x000fc40003f84000 */
[C---:B------:R-:W-:Y:S02]  /*2bb0*/  FSEL R50, R29.reuse, R50, !P0 ;  /* 0x000000321d327208 */ /* 0x040fe40004000000 */
[----:B------:R-:W-:Y:S02]  /*2bc0*/  FSETP.NAN.AND P0, PT, R28, R28, PT ;  /* 0x0000001c1c00720b */ /* 0x000fe40003f08000 */
[----:B------:R-:W-:Y:S02]  /*2bd0*/  FSEL R55, R32, R55, P4 ;  /* 0x0000003720377208 */ /* 0x000fe40002000000 */
[----:B------:R-:W-:Y:S02]  /*2be0*/  FSETP.NAN.AND P4, PT, R29, R29, PT ;  /* 0x0000001d1d00720b */ /* 0x000fe40003f88000 */
[----:B------:R-:W-:Y:S02]  /*2bf0*/  @!P3 FSEL R28, R28, R53, P0 ;  /* 0x000000351c1cb208 */ /* 0x000fe40000000000 */
[----:B------:R-:W-:-:S02]  /*2c00*/  FSETP.GEU.AND P0, PT, R41, R48, PT ;  /* 0x000000302900720b */ /* 0x000fc40003f0e000 */
[----:B------:R-:W-:Y:S02]  /*2c10*/  @!P3 FSEL R29, R29, R50, P4 ;  /* 0x000000321d1db208 */ /* 0x000fe40002000000 */
[-C--:B------:R-:W-:Y:S02]  /*2c20*/  FSEL R50, R41, R48.reuse, !P0 ;  /* 0x0000003029327208 */ /* 0x080fe40004000000 */
[----:B------:R-:W-:Y:S02]  /*2c30*/  ISETP.GE.U32.AND P0, PT, R38, 0xa00, PT ;  /* 0x00000a002600780c */ /* 0x000fe40003f06070 */
[----:B------:R-:W-:Y:S02]  /*2c40*/  FSETP.GT.AND P4, PT, R42, R48, PT ;  /* 0x000000302a00720b */ /* 0x000fe40003f84000 */
[----:B------:R-:W-:Y:S02]  /*2c50*/  ISETP.GE.U32.AND.EX P0, PT, R30, RZ, PT, P0 ;  /* 0x000000ff1e00720c */ /* 0x000fe40003f06100 */
[----:B------:R-:W-:-:S02]  /*2c60*/  FSETP.NAN.AND P5, PT, R32, R32, PT ;  /* 0x000000202000720b */ /* 0x000fc40003fa8000 */
[----:B------:R-:W-:Y:S01]  /*2c70*/  FSEL R49, R42, R48, P4 ;  /* 0x000000302a317208 */ /* 0x000fe20002000000 */
[----:B0-----:R0:W-:Y:S01]  /*2c80*/  @!P1 STG.E.128 [R10.64], R4 ;  /* 0x000000040a009986 */ /* 0x0011e2000c101d04 */
[----:B------:R-:W-:Y:S02]  /*2c90*/  @!P3 FSEL R32, R32, R55, P5 ;  /* 0x000000372020b208 */ /* 0x000fe40002800000 */
[----:B------:R-:W-:Y:S02]  /*2ca0*/  IADD3 R48, P6, R2, 0x800, RZ ;  /* 0x0000080002307810 */ /* 0x000fe40007fde0ff */
[C---:B------:R-:W-:Y:S02]  /*2cb0*/  FSETP.NAN.AND P5, PT, R41.reuse, R41, PT ;  /* 0x000000292900720b */ /* 0x040fe40003fa8000 */
[----:B------:R-:W-:Y:S01]  /*2cc0*/  FSETP.NAN.AND P4, PT, R42, R42, PT ;  /* 0x0000002a2a00720b */ /* 0x000fe20003f88000 */
[----:B------:R-:W-:Y:S01]  /*2cd0*/  IMAD.X R53, RZ, RZ, R3, P6 ;  /* 0x000000ffff357224 */ /* 0x000fe200030e0603 */
[----:B------:R-:W-:-:S02]  /*2ce0*/  @!P3 FSEL R41, R41, R50, P5 ;  /* 0x000000322929b208 */ /* 0x000fc40002800000 */
[----:B------:R-:W-:Y:S01]  /*2cf0*/  @!P3 FSEL R42, R42, R49, P4 ;  /* 0x000000312a2ab208 */ /* 0x000fe20002000000 */
[----:B------:R-:W-:Y:S05]  /*2d00*/  @!P0 BRA `(.L_x_1) ;  /* 0xfffff57000008947 */ /* 0x000fea000383ffff */
[----:B------:R-:W1:Y:S01]  /*2d10*/  SHFL.BFLY PT, R2, R41, 0x10, 0x1f ;  /* 0x0e001f0029027f89 */ /* 0x000e6200000e0000 */
[----:B------:R-:W-:Y:S02]  /*2d20*/  FSETP.NAN.AND P0, PT, R41, R41, PT ;  /* 0x000000292900720b */ /* 0x000fe40003f08000 */
[----:B------:R-:W-:Y:S01]  /*2d30*/  FSETP.NAN.AND P4, PT, R37, R37, PT ;  /* 0x000000252500720b */ /* 0x000fe20003f88000 */
[----:B0-----:R-:W0:Y:S04]  /*2d40*/  SHFL.BFLY PT, R6, R37, 0x10, 0x1f ;  /* 0x0e001f0025067f89 */ /* 0x001e2800000e0000 */
[----:B------:R-:W2:Y:S04]  /*2d50*/  SHFL.BFLY PT, R10, R35, 0x10, 0x1f ;  /* 0x0e001f00230a7f89 */ /* 0x000ea800000e0000 */
[----:B------:R-:W3:Y:S04]  /*2d60*/  SHFL.BFLY PT, R7, R34, 0x10, 0x1f ;  /* 0x0e001f0022077f89 */ /* 0x000ee800000e0000 */
[----:B------:R-:W4:Y:S04]  /*2d70*/  SHFL.BFLY PT, R12, R33, 0x10, 0x1f ;  /* 0x0e001f00210c7f89 */ /* 0x000f2800000e0000 */
[----:B------:R-:W5:Y:S01]  /*2d80*/  SHFL.BFLY PT, R14, R45, 0x10, 0x1f ;  /* 0x0e001f002d0e7f89 */ /* 0x000f6200000e0000 */
[----:B-1----:R-:W-:-:S03]  /*2d90*/  FSETP.GEU.AND P3, PT, R41, R2, PT ;  /* 0x000000022900720b */ /* 0x002fc60003f6e000 */
[----:B------:R-:W1:Y:S01]  /*2da0*/  SHFL.BFLY PT, R16, R31, 0x10, 0x1f ;  /* 0x0e001f001f107f89 */ /* 0x000e6200000e0000 */
[----:B------:R-:W-:-:S03]  /*2db0*/  FSEL R2, R41, R2, !P3 ;  /* 0x0000000229027208 */ /* 0x000fc60005800000 */
[----:B------:R-:W1:Y:S04]  /*2dc0*/  SHFL.BFLY PT, R18, R29, 0x10, 0x1f ;  /* 0x0e001f001d127f89 */ /* 0x000e6800000e0000 */
[----:B------:R-:W-:Y:S01]  /*2dd0*/  BAR.SYNC.DEFER_BLOCKING 0x0 ;  /* 0x0000000000007b1d */ /* 0x000fe20000010000 */
[----:B------:R-:W-:Y:S02]  /*2de0*/  FSEL R2, R41, R2, P0 ;  /* 0x0000000229027208 */ /* 0x000fe40000000000 */
[----:B0-----:R-:W-:Y:S02]  /*2df0*/  FSETP.GEU.AND P6, PT, R37, R6, PT ;  /* 0x000000062500720b */ /* 0x001fe40003fce000 */
[C---:B--2---:R-:W-:Y:S01]  /*2e00*/  FSETP.GEU.AND P5, PT, R35.reuse, R10, PT ;  /* 0x0000000a2300720b */ /* 0x044fe20003fae000 */
[----:B------:R-:W0:Y:S01]  /*2e10*/  SHFL.BFLY PT, R5, R2, 0x8, 0x1f ;  /* 0x0d001f0002057f89 */ /* 0x000e2200000e0000 */
[----:B------:R-:W-:-:S02]  /*2e20*/  FSETP.NAN.AND P3, PT, R35, R35, PT ;  /* 0x000000232300720b */ /* 0x000fc40003f68000 */
[----:B------:R-:W-:Y:S01]  /*2e30*/  FSEL R6, R37, R6, !P6 ;  /* 0x0000000625067208 */ /* 0x000fe20007000000 */
[----:B------:R-:W-:Y:S01]  /*2e40*/  SHFL.BFLY PT, R15, R44, 0x10, 0x1f ;  /* 0x0e001f002c0f7f89 */ /* 0x000fe200000e0000 */
[----:B------:R-:W-:Y:S02]  /*2e50*/  FSEL R10, R35, R10, !P5 ;  /* 0x0000000a230a7208 */ /* 0x000fe40006800000 */
[----:B------:R-:W-:Y:S01]  /*2e60*/  FSEL R37, R37, R6, P4 ;  /* 0x0000000625257208 */ /* 0x000fe20002000000 */
[----:B------:R-:W-:Y:S01]  /*2e70*/  SHFL.BFLY PT, R17, R32, 0x10, 0x1f ;  /* 0x0e001f0020117f89 */ /* 0x000fe200000e0000 */
[----:B------:R-:W-:Y:S02]  /*2e80*/  FSEL R35, R35, R10, P3 ;  /* 0x0000000a23237208 */ /* 0x000fe40001800000 */
[----:B---3--:R-:W-:Y:S01]  /*2e90*/  FSETP.GEU.AND P6, PT, R34, R7, PT ;  /* 0x000000072200720b */ /* 0x008fe20003fce000 */
[----:B------:R-:W2:Y:S01]  /*2ea0*/  SHFL.BFLY PT, R6, R37, 0x8, 0x1f ;  /* 0x0d001f0025067f89 */ /* 0x000ea200000e0000 */
[----:B----4-:R-:W-:-:S02]  /*2eb0*/  FSETP.GEU.AND P4, PT, R33, R12, PT ;  /* 0x0000000c2100720b */ /* 0x010fc40003f8e000 */
[C---:B------:R-:W-:Y:S01]  /*2ec0*/  FSETP.NAN.AND P0, PT, R34.reuse, R34, PT ;  /* 0x000000222200720b */ /* 0x040fe20003f08000 */
[----:B------:R-:W3:Y:S01]  /*2ed0*/  SHFL.BFLY PT, R10, R35, 0x8, 0x1f ;  /* 0x0d001f00230a7f89 */ /* 0x000ee200000e0000 */
[C---:B------:R-:W-:Y:S02]  /*2ee0*/  FSEL R7, R34.reuse, R7, !P6 ;  /* 0x0000000722077208 */ /* 0x040fe40007000000 */
[C---:B------:R-:W-:Y:S01]  /*2ef0*/  FSETP.NAN.AND P3, PT, R33.reuse, R33, PT ;  /* 0x000000212100720b */ /* 0x040fe20003f68000 */
[----:B------:R-:W-:Y:S01]  /*2f00*/  SHFL.BFLY PT, R19, R28, 0x10, 0x1f ;  /* 0x0e001f001c137f89 */ /* 0x000fe200000e0000 */
[----:B------:R-:W-:Y:S02]  /*2f10*/  FSEL R12, R33, R12, !P4 ;  /* 0x0000000c210c7208 */ /* 0x000fe40006000000 */
[----:B-----5:R-:W-:Y:S02]  /*2f20*/  FSETP.GEU.AND P5, PT, R45, R14, PT ;  /* 0x0000000e2d00720b */ /* 0x020fe40003fae000 */
[----:B------:R-:W-:-:S02]  /*2f30*/  FSEL R34, R34, R7, P0 ;  /* 0x0000000722227208 */ /* 0x000fc40000000000 */
[----:B------:R-:W-:Y:S02]  /*2f40*/  FSEL R33, R33, R12, P3 ;  /* 0x0000000c21217208 */ /* 0x000fe40001800000 */
[C---:B------:R-:W-:Y:S01]  /*2f50*/  FSETP.NAN.AND P0, PT, R45.reuse, R45, PT ;  /* 0x0000002d2d00720b */ /* 0x040fe20003f08000 */
[----:B------:R-:W4:Y:S01]  /*2f60*/  SHFL.BFLY PT, R7, R34, 0x8, 0x1f ;  /* 0x0d001f0022077f89 */ /* 0x000f2200000e0000 */
[----:B------:R-:W-:Y:S02]  /*2f70*/  FSEL R14, R45, R14, !P5 ;  /* 0x0000000e2d0e7208 */ /* 0x000fe40006800000 */
[----:B-1----:R-:W-:Y:S01]  /*2f80*/  FSETP.GEU.AND P5, PT, R31, R16, PT ;  /* 0x000000101f00720b */ /* 0x002fe20003fae000 */
[----:B------:R-:W-:Y:S01]  /*2f90*/  SHFL.BFLY PT, R12, R33, 0x8, 0x1f ;  /* 0x0d001f00210c7f89 */ /* 0x000fe200000e0000 */
[----:B------:R-:W-:Y:S02]  /*2fa0*/  FSEL R45, R45, R14, P0 ;  /* 0x0000000e2d2d7208 */ /* 0x000fe40000000000 */
[----:B------:R-:W-:-:S02]  /*2fb0*/  FSETP.GEU.AND P6, PT, R29, R18, PT ;  /* 0x000000121d00720b */ /* 0x000fc40003fce000 */
[----:B0-----:R-:W-:Y:S01]  /*2fc0*/  FSETP.GEU.AND P0, PT, R2, R5, PT ;  /* 0x000000050200720b */ /* 0x001fe20003f0e000 */
[----:B------:R-:W0:Y:S01]  /*2fd0*/  SHFL.BFLY PT, R14, R45, 0x8, 0x1f ;  /* 0x0d001f002d0e7f89 */ /* 0x000e2200000e0000 */
[----:B------:R-:W-:Y:S02]  /*2fe0*/  FSETP.NAN.AND P4, PT, R31, R31, PT ;  /* 0x0000001f1f00720b */ /* 0x000fe40003f88000 */
[----:B------:R-:W-:Y:S02]  /*2ff0*/  FSETP.NAN.AND P3, PT, R29, R29, PT ;  /* 0x0000001d1d00720b */ /* 0x000fe40003f68000 */
[----:B------:R-:W-:Y:S02]  /*3000*/  FSEL R16, R31, R16, !P5 ;  /* 0x000000101f107208 */ /* 0x000fe40006800000 */
[----:B------:R-:W-:Y:S02]  /*3010*/  FSEL R18, R29, R18, !P6 ;  /* 0x000000121d127208 */ /* 0x000fe40007000000 */
[----:B------:R-:W-:-:S02]  /*3020*/  FSEL R31, R31, R16, P4 ;  /* 0x000000101f1f7208 */ /* 0x000fc40002000000 */
[----:B------:R-:W-:Y:S02]  /*3030*/  FSEL R29, R29, R18, P3 ;  /* 0x000000121d1d7208 */ /* 0x000fe40001800000 */
[----:B--2---:R-:W-:Y:S01]  /*3040*/  FSETP.GEU.AND P3, PT, R37, R6, PT ;  /* 0x000000062500720b */ /* 0x004fe20003f6e000 */
[----:B------:R-:W1:Y:S01]  /*3050*/  SHFL.BFLY PT, R16, R31, 0x8, 0x1f ;  /* 0x0d001f001f107f89 */ /* 0x000e6200000e0000 */
[C---:B------:R-:W-:Y:S02]  /*3060*/  FSETP.NAN.AND P5, PT, R2.reuse, R2, PT ;  /* 0x000000020200720b */ /* 0x040fe40003fa8000 */
[----:B---3--:R-:W-:Y:S01]  /*3070*/  FSETP.GEU.AND P4, PT, R35, R10, PT ;  /* 0x0000000a2300720b */ /* 0x008fe20003f8e000 */
[----:B------:R-:W2:Y:S01]  /*3080*/  SHFL.BFLY PT, R18, R29, 0x8, 0x1f ;  /* 0x0d001f001d127f89 */ /* 0x000ea200000e0000 */
[----:B------:R-:W-:Y:S02]  /*3090*/  @P0 FSEL R2, R2, R5, P5 ;  /* 0x0000000502020208 */ /* 0x000fe40002800000 */
[----:B------:R-:W-:-:S02]  /*30a0*/  FSETP.NAN.AND P0, PT, R37, R37, PT ;  /* 0x000000252500720b */ /* 0x000fc40003f08000 */
[----:B------:R-:W-:Y:S01]  /*30b0*/  FSETP.NAN.AND P6, PT, R35, R35, PT ;  /* 0x000000232300720b */ /* 0x000fe20003fc8000 */
[----:B------:R-:W3:Y:S01]  /*30c0*/  SHFL.BFLY PT, R5, R2, 0x4, 0x1f ;  /* 0x0c801f0002057f89 */ /* 0x000ee200000e0000 */
[----:B----4-:R-:W-:Y:S02]  /*30d0*/  FSETP.GEU.AND P5, PT, R34, R7, PT ;  /* 0x000000072200720b */ /* 0x010fe40003fae000 */
[----:B------:R-:W-:Y:S02]  /*30e0*/  @P3 FSEL R37, R37, R6, P0 ;  /* 0x0000000625253208 */ /* 0x000fe40000000000 */
[----:B0-----:R-:W-:Y:S02]  /*30f0*/  FSETP.GEU.AND P0, PT, R45, R14, PT ;  /* 0x0000000e2d00720b */ /* 0x001fe40003f0e000 */
[----:B------:R-:W-:Y:S01]  /*3100*/  @P4 FSEL R35, R35, R10, P6 ;  /* 0x0000000a23234208 */ /* 0x000fe20003000000 */
[----:B------:R-:W0:Y:S01]  /*3110*/  SHFL.BFLY PT, R6, R37, 0x4, 0x1f ;  /* 0x0c801f0025067f89 */ /* 0x000e2200000e0000 */
[----:B------:R-:W-:-:S02]  /*3120*/  FSETP.GEU.AND P4, PT, R33, R12, PT ;  /* 0x0000000c2100720b */ /* 0x000fc40003f8e000 */
[C---:B------:R-:W-:Y:S01]  /*3130*/  FSETP.NAN.AND P3, PT, R34.reuse, R34, PT ;  /* 0x000000222200720b */ /* 0x040fe20003f68000 */
[----:B------:R-:W4:Y:S01]  /*3140*/  SHFL.BFLY PT, R10, R35, 0x4, 0x1f ;  /* 0x0c801f00230a7f89 */ /* 0x000f2200000e0000 */
[----:B------:R-:W-:Y:S02]  /*3150*/  FSETP.NAN.AND P6, PT, R33, R33, PT ;  /* 0x000000212100720b */ /* 0x000fe40003fc8000 */
[----:B------:R-:W-:Y:S02]  /*3160*/  @P5 FSEL R34, R34, R7, P3 ;  /* 0x0000000722225208 */ /* 0x000fe40001800000 */
[----:B------:R-:W-:Y:S02]  /*3170*/  FSETP.NAN.AND P5, PT, R45, R45, PT ;  /* 0x0000002d2d00720b */ /* 0x000fe40003fa8000 */
[----:B-1----:R-:W-:Y:S01]  /*3180*/  FSETP.GEU.AND P3, PT, R31, R16, PT ;  /* 0x000000101f00720b */ /* 0x002fe20003f6e000 */
[----:B------:R-:W1:Y:S01]  /*3190*/  SHFL.BFLY PT, R7, R34, 0x4, 0x1f ;  /* 0x0c801f0022077f89 */ /* 0x000e6200000e0000 */
[----:B------:R-:W-:-:S02]  /*31a0*/  @P0 FSEL R45, R45, R14, P5 ;  /* 0x0000000e2d2d0208 */ /* 0x000fc40002800000 */
[----:B------:R-:W-:Y:S02]  /*31b0*/  @P4 FSEL R33, R33, R12, P6 ;  /* 0x0000000c21214208 */ /* 0x000fe40003000000 */
[----:B--2---:R-:W-:Y:S01]  /*31c0*/  FSETP.GEU.AND P4, PT, R29, R18, PT ;  /* 0x000000121d00720b */ /* 0x004fe20003f8e000 */
[----:B------:R-:W-:Y:S01]  /*31d0*/  SHFL.BFLY PT, R14, R45, 0x4, 0x1f ;  /* 0x0c801f002d0e7f89 */ /* 0x000fe200000e0000 */
[----:B---3--:R-:W-:Y:S02]  /*31e0*/  FSETP.GEU.AND P0, PT, R2, R5, PT ;  /* 0x000000050200720b */ /* 0x008fe40003f0e000 */
[----:B------:R-:W-:Y:S01]  /*31f0*/  FSETP.NAN.AND P6, PT, R31, R31, PT ;  /* 0x0000001f1f00720b */ /* 0x000fe20003fc8000 */
[----:B------:R-:W2:Y:S01]  /*3200*/  SHFL.BFLY PT, R12, R33, 0x4, 0x1f ;  /* 0x0c801f00210c7f89 */ /* 0x000ea200000e0000 */
[----:B------:R-:W-:Y:S02]  /*3210*/  FSETP.NAN.AND P5, PT, R29, R29, PT ;  /* 0x0000001d1d00720b */ /* 0x000fe40003fa8000 */
[----:B------:R-:W-:-:S02]  /*3220*/  @P3 FSEL R31, R31, R16, P6 ;  /* 0x000000101f1f3208 */ /* 0x000fc40003000000 */
[----:B0-----:R-:W-:Y:S02]  /*3230*/  FSETP.GEU.AND P3, PT, R37, R6, PT ;  /* 0x000000062500720b */ /* 0x001fe40003f6e000 */
[----:B------:R-:W-:Y:S01]  /*3240*/  FSETP.NAN.AND P6, PT, R35, R35, PT ;  /* 0x000000232300720b */ /* 0x000fe20003fc8000 */
[----:B------:R-:W0:Y:S01]  /*3250*/  SHFL.BFLY PT, R16, R31, 0x4, 0x1f ;  /* 0x0c801f001f107f89 */ /* 0x000e2200000e0000 */
[----:B------:R-:W-:Y:S02]  /*3260*/  @P4 FSEL R29, R29, R18, P5 ;  /* 0x000000121d1d4208 */ /* 0x000fe40002800000 */
[C---:B------:R-:W-:Y:S02]  /*3270*/  FSETP.NAN.AND P5, PT, R2.reuse, R2, PT ;  /* 0x000000020200720b */ /* 0x040fe40003fa8000 */
[----:B----4-:R-:W-:Y:S01]  /*3280*/  FSETP.GEU.AND P4, PT, R35, R10, PT ;  /* 0x0000000a2300720b */ /* 0x010fe20003f8e000 */
[----:B------:R-:W-:Y:S01]  /*3290*/  SHFL.BFLY PT, R18, R29, 0x4, 0x1f ;  /* 0x0c801f001d127f89 */ /* 0x000fe200000e0000 */
[----:B------:R-:W-:-:S02]  /*32a0*/  @P0 FSEL R2, R2, R5, P5 ;  /* 0x0000000502020208 */ /* 0x000fc40002800000 */
[C---:B------:R-:W-:Y:S02]  /*32b0*/  FSETP.NAN.AND P5, PT, R37.reuse, R37, PT ;  /* 0x000000252500720b */ /* 0x040fe40003fa8000 */
[C---:B-1----:R-:W-:Y:S01]  /*32c0*/  FSETP.GEU.AND P0, PT, R34.reuse, R7, PT ;  /* 0x000000072200720b */ /* 0x042fe20003f0e000 */
[----:B------:R-:W1:Y:S01]  /*32d0*/  SHFL.BFLY PT, R5, R2, 0x2, 0x1f ;  /* 0x0c401f0002057f89 */ /* 0x000e6200000e0000 */
[----:B------:R-:W-:Y:S02]  /*32e0*/  @P3 FSEL R37, R37, R6, P5 ;  /* 0x0000000625253208 */ /* 0x000fe40002800000 */
[----:B------:R-:W-:Y:S02]  /*32f0*/  FSETP.NAN.AND P5, PT, R34, R34, PT ;  /* 0x000000222200720b */ /* 0x000fe40003fa8000 */
[----:B--2---:R-:W-:Y:S01]  /*3300*/  FSETP.GEU.AND P3, PT, R33, R12, PT ;  /* 0x0000000c2100720b */ /* 0x004fe20003f6e000 */
[----:B------:R-:W2:Y:S01]  /*3310*/  SHFL.BFLY PT, R6, R37, 0x2, 0x1f ;  /* 0x0c401f0025067f89 */ /* 0x000ea200000e0000 */
[----:B------:R-:W-:-:S02]  /*3320*/  @P4 FSEL R35, R35, R10, P6 ;  /* 0x0000000a23234208 */ /* 0x000fc40003000000 */
[C---:B------:R-:W-:Y:S02]  /*3330*/  FSETP.GEU.AND P4, PT, R45.reuse, R14, PT ;  /* 0x0000000e2d00720b */ /* 0x040fe40003f8e000 */
[----:B------:R-:W-:Y:S01]  /*3340*/  FSETP.NAN.AND P6, PT, R45, R45, PT ;  /* 0x0000002d2d00720b */ /* 0x000fe20003fc8000 */
[----:B------:R-:W3:Y:S01]  /*3350*/  SHFL.BFLY PT, R10, R35, 0x2, 0x1f ;  /* 0x0c401f00230a7f89 */ /* 0x000ee200000e0000 */
[----:B------:R-:W-:Y:S02]  /*3360*/  @P0 FSEL R34, R34, R7, P5 ;  /* 0x0000000722220208 */ /* 0x000fe40002800000 */
[----:B------:R-:W-:Y:S02]  /*3370*/  FSETP.NAN.AND P5, PT, R33, R33, PT ;  /* 0x000000212100720b */ /* 0x000fe40003fa8000 */
[----:B0-----:R-:W-:Y:S01]  /*3380*/  FSETP.GEU.AND P0, PT, R31, R16, PT ;  /* 0x000000101f00720b */ /* 0x001fe20003f0e000 */
[----:B------:R-:W0:Y:S01]  /*3390*/  SHFL.BFLY PT, R7, R34, 0x2, 0x1f ;  /* 0x0c401f0022077f89 */ /* 0x000e2200000e0000 */
[----:B------:R-:W-:-:S02]  /*33a0*/  @P3 FSEL R33, R33, R12, P5 ;  /* 0x0000000c21213208 */ /* 0x000fc40002800000 */
[----:B------:R-:W-:Y:S02]  /*33b0*/  FSETP.NAN.AND P5, PT, R31, R31, PT ;  /* 0x0000001f1f00720b */ /* 0x000fe40003fa8000 */
[----:B------:R-:W-:Y:S01]  /*33c0*/  @P4 FSEL R45, R45, R14, P6 ;  /* 0x0000000e2d2d4208 */ /* 0x000fe20003000000 */
[----:B------:R-:W-:Y:S01]  /*33d0*/  SHFL.BFLY PT, R12, R33, 0x2, 0x1f ;  /* 0x0c401f00210c7f89 */ /* 0x000fe200000e0000 */
[----:B-1----:R-:W-:Y:S02]  /*33e0*/  FSETP.GEU.AND P3, PT, R2, R5, PT ;  /* 0x000000050200720b */ /* 0x002fe40003f6e000 */
[C---:B------:R-:W-:Y:S01]  /*33f0*/  FSETP.GEU.AND P4, PT, R29.reuse, R18, PT ;  /* 0x000000121d00720b */ /* 0x040fe20003f8e000 */
[----:B------:R-:W1:Y:S01]  /*3400*/  SHFL.BFLY PT, R14, R45, 0x2, 0x1f ;  /* 0x0c401f002d0e7f89 */ /* 0x000e6200000e0000 */
[----:B------:R-:W-:Y:S02]  /*3410*/  FSETP.NAN.AND P6, PT, R29, R29, PT ;  /* 0x0000001d1d00720b */ /* 0x000fe40003fc8000 */
[----:B------:R-:W-:-:S02]  /*3420*/  @P0 FSEL R31, R31, R16, P5 ;  /* 0x000000101f1f0208 */ /* 0x000fc40002800000 */
[----:B--2---:R-:W-:Y:S02]  /*3430*/  FSETP.GEU.AND P0, PT, R37, R6, PT ;  /* 0x000000062500720b */ /* 0x004fe40003f0e000 */
[C---:B------:R-:W-:Y:S01]  /*3440*/  FSETP.NAN.AND P5, PT, R2.reuse, R2, PT ;  /* 0x000000020200720b */ /* 0x040fe20003fa8000 */
[----:B------:R-:W2:Y:S03]  /*3450*/  SHFL.BFLY PT, R16, R31, 0x2, 0x1f ;  /* 0x0c401f001f107f89 */ /* 0x000ea600000e0000 */
[----:B------:R-:W-:Y:S02]  /*3460*/  @P3 FSEL R2, R2, R5, P5 ;  /* 0x0000000502023208 */ /* 0x000fe40002800000 */
[----:B---3--:R-:W-:Y:S02]  /*3470*/  FSETP.GEU.AND P5, PT, R35, R10, PT ;  /* 0x0000000a2300720b */ /* 0x008fe40003fae000 */
[----:B------:R-:W-:Y:S01]  /*3480*/  @P4 FSEL R29, R29, R18, P6 ;  /* 0x000000121d1d4208 */ /* 0x000fe20003000000 */
[----:B------:R-:W3:Y:S01]  /*3490*/  SHFL.BFLY PT, R5, R2, 0x1, 0x1f ;  /* 0x0c201f0002057f89 */ /* 0x000ee200000e0000 */
[----:B------:R-:W-:-:S02]  /*34a0*/  FSETP.NAN.AND P3, PT, R37, R37, PT ;  /* 0x000000252500720b */ /* 0x000fc40003f68000 */
[C---:B0-----:R-:W-:Y:S02]  /*34b0*/  FSETP.GEU.AND P4, PT, R34.reuse, R7, PT ;  /* 0x000000072200720b */ /* 0x041fe40003f8e000 */
[----:B------:R-:W-:Y:S02]  /*34c0*/  @P0 FSEL R37, R37, R6, P3 ;  /* 0x0000000625250208 */ /* 0x000fe40001800000 */
[----:B------:R-:W0:Y:S01]  /*34d0*/  SHFL.BFLY PT, R6, R29, 0x2, 0x1f ;  /* 0x0c401f001d067f89 */ /* 0x000e2200000e0000 */
[----:B------:R-:W-:Y:S02]  /*34e0*/  FSETP.NAN.AND P0, PT, R35, R35, PT ;  /* 0x000000232300720b */ /* 0x000fe40003f08000 */
[----:B-1----:R-:W-:Y:S01]  /*34f0*/  FSETP.GEU.AND P3, PT, R45, R14, PT ;  /* 0x0000000e2d00720b */ /* 0x002fe20003f6e000 */
[----:B------:R-:W1:Y:S01]  /*3500*/  SHFL.BFLY PT, R18, R37, 0x1, 0x1f ;  /* 0x0c201f0025127f89 */ /* 0x000e6200000e0000 */
[----:B------:R-:W-:Y:S02]  /*3510*/  @P5 FSEL R35, R35, R10, P0 ;  /* 0x0000000a23235208 */ /* 0x000fe40000000000 */
[----:B------:R-:W-:Y:S01]  /*3520*/  FSETP.GEU.AND P0, PT, R33, R12, PT ;  /* 0x0000000c2100720b */ /* 0x000fe20003f0e000 */
[----:B------:R-:W-:Y:S01]  /*3530*/  SHFL.BFLY PT, R10, R43, 0x10, 0x1f ;  /* 0x0e001f002b0a7f89 */ /* 0x000fe200000e0000 */
[----:B------:R-:W-:-:S02]  /*3540*/  FSETP.NAN.AND P5, PT, R34, R34, PT ;  /* 0x000000222200720b */ /* 0x000fc40003fa8000 */
[----:B------:R-:W-:Y:S02]  /*3550*/  FSETP.NAN.AND P6, PT, R45, R45, PT ;  /* 0x0000002d2d00720b */ /* 0x000fe40003fc8000 */
[----:B------:R-:W-:Y:S02]  /*3560*/  @P4 FSEL R34, R34, R7, P5 ;  /* 0x0000000722224208 */ /* 0x000fe40002800000 */
[----:B------:R-:W-:Y:S01]  /*3570*/  FSETP.NAN.AND P5, PT, R33, R33, PT ;  /* 0x000000212100720b */ /* 0x000fe20003fa8000 */
[----:B------:R-:W-:Y:S01]  /*3580*/  SHFL.BFLY PT, R7, R42, 0x10, 0x1f ;  /* 0x0e001f002a077f89 */ /* 0x000fe200000e0000 */
[----:B--2---:R-:W-:Y:S02]  /*3590*/  FSETP.GEU.AND P4, PT, R31, R16, PT ;  /* 0x000000101f00720b */ /* 0x004fe40003f8e000 */
[----:B------:R-:W-:Y:S01]  /*35a0*/  @P3 FSEL R45, R45, R14, P6 ;  /* 0x0000000e2d2d3208 */ /* 0x000fe20003000000 */
[----:B------:R-:W-:Y:S01]  /*35b0*/  SHFL.BFLY PT, R11, R34, 0x1, 0x1f ;  /* 0x0c201f00220b7f89 */ /* 0x000fe200000e0000 */
[----:B------:R-:W-:-:S02]  /*35c0*/  @P0 FSEL R33, R33, R12, P5 ;  /* 0x0000000c21210208 */ /* 0x000fc40002800000 */
[----:B---3--:R-:W-:Y:S01]  /*35d0*/  FSETP.GEU.AND P0, PT, R2, R5, PT ;  /* 0x000000050200720b */ /* 0x008fe20003f0e000 */
[----:B------:R-:W2:Y:S01]  /*35e0*/  SHFL.BFLY PT, R12, R35, 0x1, 0x1f ;  /* 0x0c201f00230c7f89 */ /* 0x000ea200000e0000 */
[----:B0-----:R-:W-:Y:S02]  /*35f0*/  FSETP.GEU.AND P3, PT, R29, R6, PT ;  /* 0x000000061d00720b */ /* 0x001fe40003f6e000 */
[----:B------:R-:W-:Y:S01]  /*3600*/  FSETP.NAN.AND P5, PT, R31, R31, PT ;  /* 0x0000001f1f00720b */ /* 0x000fe20003fa8000 */
[----:B------:R-:W0:Y:S01]  /*3610*/  SHFL.BFLY PT, R14, R33, 0x1, 0x1f ;  /* 0x0c201f00210e7f89 */ /* 0x000e2200000e0000 */
[----:B------:R-:W-:Y:S02]  /*3620*/  FSETP.NAN.AND P6, PT, R29, R29, PT ;  /* 0x0000001d1d00720b */ /* 0x000fe40003fc8000 */
[----:B------:R-:W-:Y:S02]  /*3630*/  @P4 FSEL R31, R31, R16, P5 ;  /* 0x000000101f1f4208 */ /* 0x000fe40002800000 */
[----:B-1----:R-:W-:-:S02]  /*3640*/  FSETP.GEU.AND P4, PT, R37, R18, PT ;  /* 0x000000122500720b */ /* 0x002fc40003f8e000 */
[C---:B------:R-:W-:Y:S01]  /*3650*/  FSETP.NAN.AND P5, PT, R2.reuse, R2, PT ;  /* 0x000000020200720b */ /* 0x040fe20003fa8000 */
[----:B------:R-:W-:Y:S02]  /*3660*/  SHFL.BFLY PT, R16, R31, 0x1, 0x1f ;  /* 0x0c201f001f107f89 */ /* 0x000fe400000e0000 */
[----:B------:R-:W-:Y:S02]  /*3670*/  @P3 FSEL R29, R29, R6, P6 ;  /* 0x000000061d1d3208 */ /* 0x000fe40003000000 */
[----:B------:R-:W-:Y:S01]  /*3680*/  @P0 SEL R2, R2, R5, P5 ;  /* 0x0000000502020207 */ /* 0x000fe20002800000 */
[----:B------:R-:W1:Y:S01]  /*3690*/  SHFL.BFLY PT, R6, R45, 0x1, 0x1f ;  /* 0x0c201f002d067f89 */ /* 0x000e6200000e0000 */
[C---:B------:R-:W-:Y:S02]  /*36a0*/  FSETP.NAN.AND P0, PT, R37.reuse, R37, PT ;  /* 0x000000252500720b */ /* 0x040fe40003f08000 */
[----:B------:R-:W-:Y:S01]  /*36b0*/  FSETP.NAN.AND P6, PT, R42, R42, PT ;  /* 0x0000002a2a00720b */ /* 0x000fe20003fc8000 */
[----:B------:R-:W3:Y:S01]  /*36c0*/  SHFL.BFLY PT, R5, R24, 0x10, 0x1f ;  /* 0x0e001f0018057f89 */ /* 0x000ee200000e0000 */
[----:B------:R-:W-:-:S02]  /*36d0*/  @P4 SEL R37, R37, R18, P0 ;  /* 0x0000001225254207 */ /* 0x000fc40000000000 */
[C---:B--2---:R-:W-:Y:S01]  /*36e0*/  FSETP.GEU.AND P3, PT, R35.reuse, R12, PT ;  /* 0x0000000c2300720b */ /* 0x044fe20003f6e000 */
[----:B------:R-:W2:Y:S01]  /*36f0*/  SHFL.BFLY PT, R18, R29, 0x1, 0x1f ;  /* 0x0c201f001d127f89 */ /* 0x000ea200000e0000 */
[----:B------:R-:W-:Y:S02]  /*3700*/  FSETP.GT.AND P0, PT, R42, R7, PT ;  /* 0x000000072a00720b */ /* 0x000fe40003f04000 */
[----:B------:R-:W-:Y:S02]  /*3710*/  FSETP.GEU.AND P4, PT, R34, R11, PT ;  /* 0x0000000b2200720b */ /* 0x000fe40003f8e000 */
[C---:B------:R-:W-:Y:S02]  /*3720*/  FSEL R7, R42.reuse, R7, P0 ;  /* 0x000000072a077208 */ /* 0x040fe40000000000 */
[----:B------:R-:W-:Y:S02]  /*3730*/  FSETP.NAN.AND P5, PT, R35, R35, PT ;  /* 0x000000232300720b */ /* 0x000fe40003fa8000 */
[----:B------:R-:W-:-:S02]  /*3740*/  FSEL R42, R42, R7, P6 ;  /* 0x000000072a2a7208 */ /* 0x000fc40003000000 */
[----:B------:R-:W-:Y:S01]  /*3750*/  FSETP.GT.AND P6, PT, R43, R10, PT ;  /* 0x0000000a2b00720b */ /* 0x000fe20003fc4000 */
[----:B------:R-:W4:Y:S01]  /*3760*/  SHFL.BFLY PT, R7, R40, 0x10, 0x1f ;  /* 0x0e001f0028077f89 */ /* 0x000f2200000e0000 */
[----:B0-----:R-:W-:Y:S02]  /*3770*/  FSETP.GEU.AND P0, PT, R33, R14, PT ;  /* 0x0000000e2100720b */ /* 0x001fe40003f0e000 */
[----:B------:R-:W-:Y:S02]  /*3780*/  @P3 SEL R35, R35, R12, P5 ;  /* 0x0000000c23233207 */ /* 0x000fe40002800000 */
[C---:B------:R-:W-:Y:S02]  /*3790*/  FSEL R10, R43.reuse, R10, P6 ;  /* 0x0000000a2b0a7208 */ /* 0x040fe40003000000 */
[----:B------:R-:W-:Y:S02]  /*37a0*/  FSETP.NAN.AND P3, PT, R43, R43, PT ;  /* 0x0000002b2b00720b */ /* 0x000fe40003f68000 */
[----:B------:R-:W-:-:S02]  /*37b0*/  FSETP.NAN.AND P6, PT, R34, R34, PT ;  /* 0x000000222200720b */ /* 0x000fc40003fc8000 */
[----:B------:R-:W-:Y:S02]  /*37c0*/  FSEL R43, R43, R10, P3 ;  /* 0x0000000a2b2b7208 */ /* 0x000fe40001800000 */
[----:B------:R-:W-:Y:S01]  /*37d0*/  @P4 SEL R34, R34, R11, P6 ;  /* 0x0000000b22224207 */ /* 0x000fe20003000000 */
[----:B------:R-:W-:Y:S01]  /*37e0*/  IMAD.SHL.U32 R11, R26, 0x4, RZ ;  /* 0x000000041a0b7824 */ /* 0x000fe200078e00ff */
[----:B------:R-:W-:Y:S02]  /*37f0*/  FSETP.NAN.AND P5, PT, R33, R33, PT ;  /* 0x000000212100720b */ /* 0x000fe40003fa8000 */
[----:B-1----:R-:W-:Y:S02]  /*3800*/  FSETP.GEU.AND P3, PT, R45, R6, PT ;  /* 0x000000062d00720b */ /* 0x002fe40003f6e000 */
[----:B---3--:R-:W-:Y:S02]  /*3810*/  FSETP.GT.AND P4, PT, R24, R5, PT ;  /* 0x000000051800720b */ /* 0x008fe40003f84000 */
[----:B------:R-:W-:-:S02]  /*3820*/  @P0 SEL R33, R33, R14, P5 ;  /* 0x0000000e21210207 */ /* 0x000fc40002800000 */
[C---:B------:R-:W-:Y:S02]  /*3830*/  FSEL R5, R24.reuse, R5, P4 ;  /* 0x0000000518057208 */ /* 0x040fe40002000000 */
[----:B------:R-:W-:Y:S02]  /*3840*/  FSETP.GEU.AND P4, PT, R31, R16, PT ;  /* 0x000000101f00720b */ /* 0x000fe40003f8e000 */
[----:B--2---:R-:W-:Y:S02]  /*3850*/  FSETP.GEU.AND P5, PT, R29, R18, PT ;  /* 0x000000121d00720b */ /* 0x004fe40003fae000 */
[C---:B------:R-:W-:Y:S02]  /*3860*/  FSETP.NAN.AND P0, PT, R24.reuse, R24, PT ;  /* 0x000000181800720b */ /* 0x040fe40003f08000 */
[----:B------:R-:W-:Y:S02]  /*3870*/  FSETP.NAN.AND P6, PT, R45, R45, PT ;  /* 0x0000002d2d00720b */ /* 0x000fe40003fc8000 */
[----:B------:R-:W-:-:S02]  /*3880*/  FSEL R24, R24, R5, P0 ;  /* 0x0000000518187208 */ /* 0x000fc40000000000 */
[----:B------:R-:W-:Y:S01]  /*3890*/  @P3 SEL R45, R45, R6, P6 ;  /* 0x000000062d2d3207 */ /* 0x000fe20003000000 */
[----:B------:R-:W-:Y:S01]  /*38a0*/  SHFL.BFLY PT, R5, R42, 0x8, 0x1f ;  /* 0x0d001f002a057f89 */ /* 0x000fe200000e0000 */
[----:B------:R-:W-:Y:S02]  /*38b0*/  FSETP.NAN.AND P0, PT, R31, R31, PT ;  /* 0x0000001f1f00720b */ /* 0x000fe40003f08000 */
[----:B------:R-:W-:Y:S01]  /*38c0*/  FSETP.NAN.AND P3, PT, R29, R29, PT ;  /* 0x0000001d1d00720b */ /* 0x000fe20003f68000 */
[----:B------:R-:W0:Y:S01]  /*38d0*/  SHFL.BFLY PT, R6, R39, 0x10, 0x1f ;  /* 0x0e001f0027067f89 */ /* 0x000e2200000e0000 */
[----:B------:R-:W-:Y:S02]  /*38e0*/  LOP3.LUT R11, R11, 0x3c, RZ, 0xe2, !PT ;  /* 0x0000003c0b0b7812 */ /* 0x000fe400078ee2ff */
[----:B------:R-:W-:Y:S02]  /*38f0*/  @P4 SEL R31, R31, R16, P0 ;  /* 0x000000101f1f4207 */ /* 0x000fe40000000000 */
[----:B------:R-:W-:Y:S01]  /*3900*/  @P5 SEL R29, R29, R18, P3 ;  /* 0x000000121d1d5207 */ /* 0x000fe20001800000 */
[----:B------:R-:W-:Y:S01]  /*3910*/  @!P2 STS [R11], R2 ;  /* 0x000000020b00a388 */ /* 0x000fe20000000800 */
[----:B------:R-:W-:-:S02]  /*3920*/  ISETP.GE.AND P3, PT, R0, 0x80, PT ;  /* 0x000000800000780c */ /* 0x000fc40003f66270 */
[----:B----4-:R-:W-:Y:S01]  /*3930*/  FSETP.GT.AND P5, PT, R40, R7, PT ;  /* 0x000000072800720b */ /* 0x010fe20003fa4000 */
[----:B------:R-:W-:Y:S01]  /*3940*/  @!P2 STS [R11+0x40], R37 ;  /* 0x000040250b00a388 */ /* 0x000fe20000000800 */
[----:B------:R-:W-:Y:S02]  /*3950*/  FSETP.GT.AND P6, PT, R44, R15, PT ;  /* 0x0000000f2c00720b */ /* 0x000fe40003fc4000 */
[C---:B------:R-:W-:Y:S01]  /*3960*/  FSETP.NAN.AND P4, PT, R40.reuse, R40, PT ;  /* 0x000000282800720b */ /* 0x040fe20003f88000 */
[----:B------:R-:W-:Y:S01]  /*3970*/  @!P2 STS [R11+0x80], R35 ;  /* 0x000080230b00a388 */ /* 0x000fe20000000800 */
[----:B------:R-:W-:Y:S02]  /*3980*/  FSEL R13, R40, R7, P5 ;  /* 0x00000007280d7208 */ /* 0x000fe40002800000 */
[C---:B------:R-:W-:Y:S01]  /*3990*/  FSEL R15, R44.reuse, R15, P6 ;  /* 0x0000000f2c0f7208 */ /* 0x040fe20003000000 */
[----:B------:R-:W-:Y:S01]  /*39a0*/  @!P2 STS [R11+0xc0], R34 ;  /* 0x0000c0220b00a388 */ /* 0x000fe20000000800 */
[----:B------:R-:W-:-:S02]  /*39b0*/  FSETP.NAN.AND P0, PT, R44, R44, PT ;  /* 0x0000002c2c00720b */ /* 0x000fc40003f08000 */
[----:B------:R-:W-:Y:S01]  /*39c0*/  FSEL R40, R40, R13, P4 ;  /* 0x0000000d28287208 */ /* 0x000fe20002000000 */
[----:B------:R-:W-:Y:S01]  /*39d0*/  @!P2 STS [R11+0x100], R33 ;  /* 0x000100210b00a388 */ /* 0x000fe20000000800 */
[----:B------:R-:W-:Y:S02]  /*39e0*/  FSEL R44, R44, R15, P0 ;  /* 0x0000000f2c2c7208 */ /* 0x000fe40000000000 */
[CC--:B0-----:R-:W-:Y:S01]  /*39f0*/  FSETP.GT.AND P5, PT, R39.reuse, R6.reuse, PT ;  /* 0x000000062700720b */ /* 0x0c1fe20003fa4000 */
[----:B------:R-:W-:Y:S01]  /*3a00*/  @!P2 STS [R11+0x140], R45 ;  /* 0x0001402d0b00a388 */ /* 0x000fe20000000800 */
[----:B------:R-:W-:Y:S02]  /*3a10*/  FSETP.GT.AND P0, PT, R32, R17, PT ;  /* 0x000000112000720b */ /* 0x000fe40003f04000 */
[C---:B------:R-:W-:Y:S01]  /*3a20*/  FSETP.NAN.AND P4, PT, R39.reuse, R39, PT ;  /* 0x000000272700720b */ /* 0x040fe20003f88000 */
[----:B------:R-:W-:Y:S01]  /*3a30*/  @!P2 STS [R11+0x180], R31 ;  /* 0x0001801f0b00a388 */ /* 0x000fe20000000800 */
[----:B------:R-:W-:-:S02]  /*3a40*/  FSEL R6, R39, R6, P5 ;  /* 0x0000000627067208 */ /* 0x000fc40002800000 */
[C---:B------:R-:W-:Y:S01]  /*3a50*/  FSEL R13, R32.reuse, R17, P0 ;  /* 0x00000011200d7208 */ /* 0x040fe20000000000 */
[----:B------:R-:W-:Y:S01]  /*3a60*/  @!P2 STS [R11+0x1c0], R29 ;  /* 0x0001c01d0b00a388 */ /* 0x000fe20000000800 */
[----:B------:R-:W-:Y:S02]  /*3a70*/  FSEL R39, R39, R6, P4 ;  /* 0x0000000627277208 */ /* 0x000fe40002000000 */
[----:B------:R-:W-:Y:S01]  /*3a80*/  FSETP.NAN.AND P4, PT, R32, R32, PT ;  /* 0x000000202000720b */ /* 0x000fe20003f88000 */
[----:B------:R-:W-:Y:S01]  /*3a90*/  BAR.SYNC.DEFER_BLOCKING 0x0 ;  /* 0x0000000000007b1d */ /* 0x000fe20000010000 */
[----:B------:R-:W-:Y:S02]  /*3aa0*/  FSETP.GT.AND P5, PT, R42, R5, PT ;  /* 0x000000052a00720b */ /* 0x000fe40003fa4000 */
[----:B------:R-:W-:Y:S02]  /*3ab0*/  FSETP.GT.AND P6, PT, R28, R19, PT ;  /* 0x000000131c00720b */ /* 0x000fe40003fc4000 */
[----:B------:R-:W-:Y:S01]  /*3ac0*/  FSEL R32, R32, R13, P4 ;  /* 0x0000000d20207208 */ /* 0x000fe20002000000 */
[----:B------:R-:W0:Y:S01]  /*3ad0*/  SHFL.BFLY PT, R2, R43, 0x8, 0x1f ;  /* 0x0d001f002b027f89 */ /* 0x000e2200000e0000 */
[----:B------:R-:W-:-:S02]  /*3ae0*/  FSETP.NAN.AND P0, PT, R28, R28, PT ;  /* 0x0000001c1c00720b */ /* 0x000fc40003f08000 */
[----:B------:R-:W-:Y:S01]  /*3af0*/  FSEL R13, R28, R19, P6 ;  /* 0x000000131c0d7208 */ /* 0x000fe20003000000 */
[----:B------:R-:W1:Y:S01]  /*3b00*/  SHFL.BFLY PT, R7, R24, 0x8, 0x1f ;  /* 0x0d001f0018077f89 */ /* 0x000e6200000e0000 */
[----:B------:R-:W-:Y:S02]  /*3b10*/  FSETP.NAN.AND P6, PT, R42, R42, PT ;  /* 0x0000002a2a00720b */ /* 0x000fe40003fc8000 */
[----:B------:R-:W-:Y:S01]  /*3b20*/  FSEL R28, R28, R13, P0 ;  /* 0x0000000d1c1c7208 */ /* 0x000fe20000000000 */
[----:B------:R-:W2:Y:S01]  /*3b30*/  SHFL.BFLY PT, R15, R40, 0x8, 0x1f ;  /* 0x0d001f00280f7f89 */ /* 0x000ea200000e0000 */
[----:B------:R-:W-:Y:S02]  /*3b40*/  @!P5 FSEL R42, R42, R5, P6 ;  /* 0x000000052a2ad208 */ /* 0x000fe40003000000 */
[C---:B------:R-:W-:Y:S01]  /*3b50*/  FSETP.NAN.AND P6, PT, R43.reuse, R43, PT ;  /* 0x0000002b2b00720b */ /* 0x040fe20003fc8000 */
[----:B------:R-:W3:Y:S04]  /*3b60*/  SHFL.BFLY PT, R17, R44, 0x8, 0x1f ;  /* 0x0d001f002c117f89 */ /* 0x000ee800000e0000 */
[----:B------:R-:W4:Y:S04]  /*3b70*/  SHFL.BFLY PT, R10, R39, 0x8, 0x1f ;  /* 0x0d001f00270a7f89 */ /* 0x000f2800000e0000 */
[----:B------:R-:W-:Y:S01]  /*3b80*/  @!P3 LDS R4, [R0.X4] ;  /* 0x000000000004b984 */ /* 0x000fe20000004800 */
[----:B0-----:R-:W-:-:S03]  /*3b90*/  FSETP.GT.AND P4, PT, R43, R2, PT ;  /* 0x000000022b00720b */ /* 0x001fc60003f84000 */
[----:B------:R-:W0:Y:S01]  /*3ba0*/  SHFL.BFLY PT, R19, R32, 0x8, 0x1f ;  /* 0x0d001f0020137f89 */ /* 0x000e2200000e0000 */
[----:B-1----:R-:W-:-:S03]  /*3bb0*/  FSETP.GT.AND P0, PT, R24, R7, PT ;  /* 0x000000071800720b */ /* 0x002fc60003f04000 */
[----:B------:R-:W1:Y:S01]  /*3bc0*/  SHFL.BFLY PT, R21, R28, 0x8, 0x1f ;  /* 0x0d001f001c157f89 */ /* 0x000e6200000e0000 */
[----:B--2---:R-:W-:-:S03]  /*3bd0*/  FSETP.GT.AND P5, PT, R40, R15, PT ;  /* 0x0000000f2800720b */ /* 0x004fc60003fa4000 */
[----:B------:R-:W2:Y:S02]  /*3be0*/  SHFL.BFLY PT, R13, R42, 0x4, 0x1f ;  /* 0x0c801f002a0d7f89 */ /* 0x000ea400000e0000 */
[----:B------:R-:W-:Y:S02]  /*3bf0*/  @!P4 FSEL R43, R43, R2, P6 ;  /* 0x000000022b2bc208 */ /* 0x000fe40003000000 */
[----:B------:R-:W-:Y:S02]  /*3c00*/  FSETP.NAN.AND P6, PT, R24, R24, PT ;  /* 0x000000181800720b */ /* 0x000fe40003fc8000 */
[----:B---3--:R-:W-:Y:S01]  /*3c10*/  FSETP.GT.AND P4, PT, R44, R17, PT ;  /* 0x000000112c00720b */ /* 0x008fe20003f84000 */
[----:B------:R-:W-:Y:S01]  /*3c20*/  SHFL.BFLY PT, R6, R43, 0x4, 0x1f ;  /* 0x0c801f002b067f89 */ /* 0x000fe200000e0000 */
[----:B------:R-:W-:Y:S02]  /*3c30*/  @!P0 FSEL R24, R24, R7, P6 ;  /* 0x0000000718188208 */ /* 0x000fe40003000000 */
[----:B------:R-:W-:-:S02]  /*3c40*/  FSETP.NAN.AND P0, PT, R40, R40, PT ;  /* 0x000000282800720b */ /* 0x000fc40003f08000 */
[C---:B----4-:R-:W-:Y:S02]  /*3c50*/  FSETP.GT.AND P6, PT, R39.reuse, R10, PT ;  /* 0x0000000a2700720b */ /* 0x050fe40003fc4000 */
[----:B------:R-:W-:Y:S02]  /*3c60*/  @!P5 FSEL R40, R40, R15, P0 ;  /* 0x0000000f2828d208 */ /* 0x000fe40000000000 */
[----:B------:R-:W-:Y:S01]  /*3c70*/  FSETP.NAN.AND P5, PT, R44, R44, PT ;  /* 0x0000002c2c00720b */ /* 0x000fe20003fa8000 */
[----:B------:R-:W-:Y:S01]  /*3c80*/  SHFL.BFLY PT, R15, R24, 0x4, 0x1f ;  /* 0x0c801f00180f7f89 */ /* 0x000fe200000e0000 */
[----:B0-----:R-:W-:Y:S02]  /*3c90*/  FSETP.GT.AND P0, PT, R32, R19, PT ;  /* 0x000000132000720b */ /* 0x001fe40003f04000 */
[----:B------:R-:W-:Y:S02]  /*3ca0*/  @!P4 FSEL R44, R44, R17, P5 ;  /* 0x000000112c2cc208 */ /* 0x000fe40002800000 */
[C---:B------:R-:W-:Y:S01]  /*3cb0*/  FSETP.NAN.AND P4, PT, R39.reuse, R39, PT ;  /* 0x000000272700720b */ /* 0x040fe20003f88000 */
[----:B------:R-:W-:Y:S03]  /*3cc0*/  SHFL.BFLY PT, R17, R40, 0x4, 0x1f ;  /* 0x0c801f0028117f89 */ /* 0x000fe600000e0000 */
[----:B------:R-:W-:Y:S01]  /*3cd0*/  @!P6 FSEL R39, R39, R10, P4 ;  /* 0x0000000a2727e208 */ /* 0x000fe20002000000 */
[----:B------:R-:W0:Y:S01]  /*3ce0*/  SHFL.BFLY PT, R5, R4, 0x8, 0x1f ;  /* 0x0d001f0004057f89 */ /* 0x000e2200000e0000 */
[----:B-1----:R-:W-:-:S02]  /*3cf0*/  FSETP.GT.AND P4, PT, R28, R21, PT ;  /* 0x000000151c00720b */ /* 0x002fc40003f84000 */
[C---:B------:R-:W-:Y:S01]  /*3d00*/  FSETP.NAN.AND P6, PT, R32.reuse, R32, PT ;  /* 0x000000202000720b */ /* 0x040fe20003fc8000 */
[----:B------:R-:W-:Y:S03]  /*3d10*/  SHFL.BFLY PT, R10, R39, 0x4, 0x1f ;  /* 0x0c801f00270a7f89 */ /* 0x000fe600000e0000 */
[----:B------:R-:W-:Y:S02]  /*3d20*/  @!P0 FSEL R32, R32, R19, P6 ;  /* 0x0000001320208208 */ /* 0x000fe40003000000 */
[----:B------:R-:W-:Y:S01]  /*3d30*/  FSETP.NAN.AND P6, PT, R4, R4, PT ;  /* 0x000000040400720b */ /* 0x000fe20003fc8000 */
[----:B------:R-:W1:Y:S01]  /*3d40*/  SHFL.BFLY PT, R19, R44, 0x4, 0x1f ;  /* 0x0c801f002c137f89 */ /* 0x000e6200000e0000 */
[----:B--2---:R-:W-:Y:S02]  /*3d50*/  FSETP.GT.AND P0, PT, R42, R13, PT ;  /* 0x0000000d2a00720b */ /* 0x004fe40003f04000 */
[----:B0-----:R-:W-:-:S04]  /*3d60*/  FSETP.GEU.AND P5, PT, R4, R5, PT ;  /* 0x000000050400720b */ /* 0x001fc80003fae000 */
[----:B------:R-:W-:Y:S02]  /*3d70*/  FSEL R5, R4, R5, !P5 ;  /* 0x0000000504057208 */ /* 0x000fe40006800000 */
[----:B------:R-:W-:Y:S02]  /*3d80*/  FSETP.NAN.AND P5, PT, R28, R28, PT ;  /* 0x0000001c1c00720b */ /* 0x000fe40003fa8000 */
[----:B------:R-:W-:Y:S02]  /*3d90*/  FSEL R7, R4, R5, P6 ;  /* 0x0000000504077208 */ /* 0x000fe40003000000 */
[----:B------:R-:W-:Y:S02]  /*3da0*/  @!P4 FSEL R28, R28, R21, P5 ;  /* 0x000000151c1cc208 */ /* 0x000fe40002800000 */
[----:B------:R-:W-:Y:S01]  /*3db0*/  FSETP.GT.AND P4, PT, R43, R6, PT ;  /* 0x000000062b00720b */ /* 0x000fe20003f84000 */
[----:B------:R-:W0:Y:S01]  /*3dc0*/  SHFL.BFLY PT, R2, R7, 0x4, 0x1f ;  /* 0x0c801f0007027f89 */ /* 0x000e2200000e0000 */
[----:B------:R-:W-:-:S02]  /*3dd0*/  FSETP.NAN.AND P5, PT, R42, R42, PT ;  /* 0x0000002a2a00720b */ /* 0x000fc40003fa8000 */
[----:B------:R-:W-:Y:S01]  /*3de0*/  FSETP.NAN.AND P6, PT, R24, R24, PT ;  /* 0x000000181800720b */ /* 0x000fe20003fc8000 */
[----:B------:R-:W2:Y:S01]  /*3df0*/  SHFL.BFLY PT, R21, R32, 0x4, 0x1f ;  /* 0x0c801f0020157f89 */ /* 0x000ea200000e0000 */
[----:B------:R-:W-:Y:S02]  /*3e00*/  @!P0 FSEL R42, R42, R13, P5 ;  /* 0x0000000d2a2a8208 */ /* 0x000fe40002800000 */
[----:B------:R-:W-:Y:S01]  /*3e10*/  FSETP.NAN.AND P5, PT, R43, R43, PT ;  /* 0x0000002b2b00720b */ /* 0x000fe20003fa8000 */
[----:B------:R-:W3:Y:S01]  /*3e20*/  SHFL.BFLY PT, R23, R28, 0x4, 0x1f ;  /* 0x0c801f001c177f89 */ /* 0x000ee200000e0000 */
[----:B------:R-:W-:-:S03]  /*3e30*/  FSETP.GT.AND P0, PT, R24, R15, PT ;  /* 0x0000000f1800720b */ /* 0x000fc60003f04000 */
[----:B------:R-:W-:Y:S01]  /*3e40*/  @!P4 FSEL R43, R43, R6, P5 ;  /* 0x000000062b2bc208 */ /* 0x000fe20002800000 */
[----:B------:R-:W4:Y:S01]  /*3e50*/  SHFL.BFLY PT, R5, R42, 0x2, 0x1f ;  /* 0x0c401f002a057f89 */ /* 0x000f2200000e0000 */
[----:B------:R-:W-:Y:S02]  /*3e60*/  FSETP.GT.AND P4, PT, R40, R17, PT ;  /* 0x000000112800720b */ /* 0x000fe40003f84000 */
[----:B-1----:R-:W-:Y:S01]  /*3e70*/  FSETP.GT.AND P5, PT, R44, R19, PT ;  /* 0x000000132c00720b */ /* 0x002fe20003fa4000 */
[----:B------:R-:W1:Y:S05]  /*3e80*/  SHFL.BFLY PT, R4, R43, 0x2, 0x1f ;  /* 0x0c401f002b047f89 */ /* 0x000e6a00000e0000 */
[----:B------:R-:W-:-:S02]  /*3e90*/  @!P0 FSEL R24, R24, R15, P6 ;  /* 0x0000000f18188208 */ /* 0x000fc40003000000 */
[C---:B------:R-:W-:Y:S02]  /*3ea0*/  FSETP.NAN.AND P6, PT, R40.reuse, R40, PT ;  /* 0x000000282800720b */ /* 0x040fe40003fc8000 */
[----:B0-----:R-:W-:Y:S01]  /*3eb0*/  FSETP.GEU.AND P0, PT, R7, R2, PT ;  /* 0x000000020700720b */ /* 0x001fe20003f0e000 */
[----:B------:R-:W0:Y:S01]  /*3ec0*/  SHFL.BFLY PT, R13, R24, 0x2, 0x1f ;  /* 0x0c401f00180d7f89 */ /* 0x000e2200000e0000 */
[----:B------:R-:W-:Y:S02]  /*3ed0*/  @!P4 FSEL R40, R40, R17, P6 ;  /* 0x000000112828c208 */ /* 0x000fe40003000000 */
[----:B------:R-:W-:Y:S02]  /*3ee0*/  FSETP.NAN.AND P4, PT, R44, R44, PT ;  /* 0x0000002c2c00720b */ /* 0x000fe40003f88000 */
[----:B--2---:R-:W-:Y:S01]  /*3ef0*/  FSETP.GT.AND P6, PT, R32, R21, PT ;  /* 0x000000152000720b */ /* 0x004fe20003fc4000 */
[----:B------:R-:W-:Y:S01]  /*3f00*/  SHFL.BFLY PT, R15, R40, 0x2, 0x1f ;  /* 0x0c401f00280f7f89 */ /* 0x000fe200000e0000 */
[----:B------:R-:W-:-:S02]  /*3f10*/  @!P5 FSEL R44, R44, R19, P4 ;  /* 0x000000132c2cd208 */ /* 0x000fc40002000000 */
[----:B------:R-:W-:Y:S02]  /*3f20*/  FSETP.GT.AND P4, PT, R39, R10, PT ;  /* 0x0000000a2700720b */ /* 0x000fe40003f84000 */
[C---:B------:R-:W-:Y:S01]  /*3f30*/  FSETP.NAN.AND P5, PT, R7.reuse, R7, PT ;  /* 0x000000070700720b */ /* 0x040fe20003fa8000 */
[----:B------:R-:W-:Y:S03]  /*3f40*/  SHFL.BFLY PT, R17, R44, 0x2, 0x1f ;  /* 0x0c401f002c117f89 */ /* 0x000fe600000e0000 */
[----:B------:R-:W-:Y:S02]  /*3f50*/  @P0 FSEL R7, R7, R2, P5 ;  /* 0x0000000207070208 */ /* 0x000fe40002800000 */
[C---:B------:R-:W-:Y:S02]  /*3f60*/  FSETP.NAN.AND P5, PT, R39.reuse, R39, PT ;  /* 0x000000272700720b */ /* 0x040fe40003fa8000 */
[----:B---3--:R-:W-:Y:S01]  /*3f70*/  FSETP.GT.AND P0, PT, R28, R23, PT ;  /* 0x000000171c00720b */ /* 0x008fe20003f04000 */
[----:B------:R-:W2:Y:S02]  /*3f80*/  SHFL.BFLY PT, R2, R7, 0x2, 0x1f ;  /* 0x0c401f0007027f89 */ /* 0x000ea400000e0000 */
[----:B------:R-:W-:-:S02]  /*3f90*/  @!P4 FSEL R39, R39, R10, P5 ;  /* 0x0000000a2727c208 */ /* 0x000fc40002800000 */
[----:B------:R-:W-:Y:S02]  /*3fa0*/  FSETP.NAN.AND P4, PT, R32, R32, PT ;  /* 0x000000202000720b */ /* 0x000fe40003f88000 */
[----:B----4-:R-:W-:Y:S01]  /*3fb0*/  FSETP.GT.AND P5, PT, R42, R5, PT ;  /* 0x000000052a00720b */ /* 0x010fe20003fa4000 */
[----:B------:R-:W3:Y:S01]  /*3fc0*/  SHFL.BFLY PT, R6, R39, 0x2, 0x1f ;  /* 0x0c401f0027067f89 */ /* 0x000ee200000e0000 */
[----:B------:R-:W-:Y:S02]  /*3fd0*/  @!P6 FSEL R32, R32, R21, P4 ;  /* 0x000000152020e208 */ /* 0x000fe40002000000 */
[C---:B------:R-:W-:Y:S02]  /*3fe0*/  FSETP.NAN.AND P6, PT, R28.reuse, R28, PT ;  /* 0x0000001c1c00720b */ /* 0x040fe40003fc8000 */
[----:B-1----:R-:W-:Y:S01]  /*3ff0*/  FSETP.GT.AND P4, PT, R43, R4, PT ;  /* 0x000000042b00720b */ /* 0x002fe20003f84000 */
[----:B------:R-:W1:Y:S01]  /*4000*/  SHFL.BFLY PT, R19, R32, 0x2, 0x1f ;  /* 0x0c401f0020137f89 */ /* 0x000e6200000e0000 */
[----:B------:R-:W-:-:S02]  /*4010*/  @!P0 FSEL R28, R28, R23, P6 ;  /* 0x000000171c1c8208 */ /* 0x000fc40003000000 */
[----:B------:R-:W-:Y:S02]  /*4020*/  FSETP.NAN.AND P0, PT, R42, R42, PT ;  /* 0x0000002a2a00720b */ /* 0x000fe40003f08000 */
[----:B------:R-:W-:Y:S01]  /*4030*/  FSETP.NAN.AND P6, PT, R24, R24, PT ;  /* 0x000000181800720b */ /* 0x000fe20003fc8000 */
[----:B------:R-:W4:Y:S01]  /*4040*/  SHFL.BFLY PT, R21, R28, 0x2, 0x1f ;  /* 0x0c401f001c157f89 */ /* 0x000f2200000e0000 */
[----:B------:R-:W-:Y:S02]  /*4050*/  @!P5 FSEL R42, R42, R5, P0 ;  /* 0x000000052a2ad208 */ /* 0x000fe40000000000 */
[C---:B------:R-:W-:Y:S02]  /*4060*/  FSETP.NAN.AND P0, PT, R43.reuse, R43, PT ;  /* 0x0000002b2b00720b */ /* 0x040fe40003f08000 */
[----:B0-----:R-:W-:Y:S01]  /*4070*/  FSETP.GT.AND P5, PT, R24, R13, PT ;  /* 0x0000000d1800720b */ /* 0x001fe20003fa4000 */
[----:B------:R-:W0:Y:S01]  /*4080*/  SHFL.BFLY PT, R5, R42, 0x1, 0x1f ;  /* 0x0c201f002a057f89 */ /* 0x000e2200000e0000 */
[----:B------:R-:W-:-:S02]  /*4090*/  @!P4 FSEL R43, R43, R4, P0 ;  /* 0x000000042b2bc208 */ /* 0x000fc40000000000 */
[C---:B--2---:R-:W-:Y:S02]  /*40a0*/  FSETP.GEU.AND P4, PT, R7.reuse, R2, PT ;  /* 0x000000020700720b */ /* 0x044fe40003f8e000 */
[----:B------:R-:W-:Y:S01]  /*40b0*/  FSETP.GT.AND P0, PT, R40, R15, PT ;  /* 0x0000000f2800720b */ /* 0x000fe20003f04000 */
[----:B------:R-:W-:Y:S06]  /*40c0*/  SHFL.BFLY PT, R4, R43, 0x1, 0x1f ;  /* 0x0c201f002b047f89 */ /* 0x000fec00000e0000 */
[----:B------:R-:W-:Y:S02]  /*40d0*/  @!P5 FSEL R24, R24, R13, P6 ;  /* 0x0000000d1818d208 */ /* 0x000fe40003000000 */
[----:B------:R-:W-:-:S02]  /*40e0*/  FSETP.NAN.AND P6, PT, R7, R7, PT ;  /* 0x000000070700720b */ /* 0x000fc40003fc8000 */
[----:B------:R-:W-:Y:S02]  /*40f0*/  FSETP.GT.AND P5, PT, R44, R17, PT ;  /* 0x000000112c00720b */ /* 0x000fe40003fa4000 */
[----:B------:R-:W-:Y:S02]  /*4100*/  @P4 FSEL R7, R7, R2, P6 ;  /* 0x0000000207074208 */ /* 0x000fe40003000000 */
[C---:B------:R-:W-:Y:S02]  /*4110*/  FSETP.NAN.AND P6, PT, R40.reuse, R40, PT ;  /* 0x000000282800720b */ /* 0x040fe40003fc8000 */
[----:B---3--:R-:W-:Y:S01]  /*4120*/  FSETP.GT.AND P4, PT, R39, R6, PT ;  /* 0x000000062700720b */ /* 0x008fe20003f84000 */
[----:B------:R-:W2:Y:S01]  /*4130*/  SHFL.BFLY PT, R2, R7, 0x1, 0x1f ;  /* 0x0c201f0007027f89 */ /* 0x000ea200000e0000 */
[----:B------:R-:W-:Y:S02]  /*4140*/  @!P0 FSEL R40, R40, R15, P6 ;  /* 0x0000000f28288208 */ /* 0x000fe40003000000 */
[----:B------:R-:W-:-:S02]  /*4150*/  FSETP.NAN.AND P6, PT, R44, R44, PT ;  /* 0x0000002c2c00720b */ /* 0x000fc40003fc8000 */
[----:B-1----:R-:W-:Y:S02]  /*4160*/  FSETP.GT.AND P0, PT, R32, R19, PT ;  /* 0x000000132000720b */ /* 0x002fe40003f04000 */
[----:B------:R-:W-:Y:S02]  /*4170*/  @!P5 FSEL R44, R44, R17, P6 ;  /* 0x000000112c2cd208 */ /* 0x000fe40003000000 */
[C---:B------:R-:W-:Y:S01]  /*4180*/  FSETP.NAN.AND P5, PT, R39.reuse, R39, PT ;  /* 0x000000272700720b */ /* 0x040fe20003fa8000 */
[----:B------:R-:W1:Y:S01]  /*4190*/  SHFL.BFLY PT, R17, R24, 0x1, 0x1f ;  /* 0x0c201f0018117f89 */ /* 0x000e6200000e0000 */
[----:B----4-:R-:W-:Y:S02]  /*41a0*/  FSETP.GT.AND P6, PT, R28, R21, PT ;  /* 0x000000151c00720b */ /* 0x010fe40003fc4000 */
[----:B------:R-:W-:Y:S02]  /*41b0*/  @!P4 FSEL R39, R39, R6, P5 ;  /* 0x000000062727c208 */ /* 0x000fe40002800000 */
[----:B0-----:R-:W-:-:S02]  /*41c0*/  FSETP.GT.AND P5, PT, R42, R5, PT ;  /* 0x000000052a00720b */ /* 0x001fc40003fa4000 */
[----:B------:R-:W-:-:S04]  /*41d0*/  FSETP.NAN.AND P4, PT, R32, R32, PT ;  /* 0x000000202000720b */ /* 0x000fc80003f88000 */
[----:B------:R-:W-:Y:S02]  /*41e0*/  @!P0 FSEL R32, R32, R19, P4 ;  /* 0x0000001320208208 */ /* 0x000fe40002000000 */
[----:B------:R-:W-:Y:S01]  /*41f0*/  FSETP.NAN.AND P4, PT, R28, R28, PT ;  /* 0x0000001c1c00720b */ /* 0x000fe20003f88000 */
[----:B------:R-:W0:Y:S01]  /*4200*/  SHFL.BFLY PT, R19, R40, 0x1, 0x1f ;  /* 0x0c201f0028137f89 */ /* 0x000e2200000e0000 */
[----:B------:R-:W-:Y:S02]  /*4210*/  FSETP.NAN.AND P0, PT, R42, R42, PT ;  /* 0x0000002a2a00720b */ /* 0x000fe40003f08000 */
[----:B------:R-:W-:Y:S01]  /*4220*/  @!P6 FSEL R28, R28, R21, P4 ;  /* 0x000000151c1ce208 */ /* 0x000fe20002000000 */
[----:B------:R-:W-:Y:S01]  /*4230*/  SHFL.BFLY PT, R23, R32, 0x1, 0x1f ;  /* 0x0c201f0020177f89 */ /* 0x000fe200000e0000 */
[----:B--2---:R-:W-:Y:S02]  /*4240*/  FSETP.GEU.AND P4, PT, R7, R2, PT ;  /* 0x000000020700720b */ /* 0x004fe40003f8e000 */
[----:B------:R-:W-:Y:S01]  /*4250*/  @!P5 SEL R42, R42, R5, P0 ;  /* 0x000000052a2ad207 */ /* 0x000fe20000000000 */
[----:B------:R-:W2:Y:S01]  /*4260*/  SHFL.BFLY PT, R21, R44, 0x1, 0x1f ;  /* 0x0c201f002c157f89 */ /* 0x000ea200000e0000 */
[----:B------:R-:W-:-:S02]  /*4270*/  LOP3.LUT P0, RZ, R0, 0xf, RZ, 0xc0, !PT ;  /* 0x0000000f00ff7812 */ /* 0x000fc4000780c0ff */
[----:B------:R-:W-:Y:S01]  /*4280*/  FSETP.NAN.AND P6, PT, R7, R7, PT ;  /* 0x000000070700720b */ /* 0x000fe20003fc8000 */
[----:B------:R-:W-:Y:S01]  /*4290*/  SHFL.BFLY PT, R29, R28, 0x1, 0x1f ;  /* 0x0c201f001c1d7f89 */ /* 0x000fe200000e0000 */
[----:B------:R-:W-:Y:S02]  /*42a0*/  ISETP.LT.AND P0, PT, R0, 0x80, !P0 ;  /* 0x000000800000780c */ /* 0x000fe40004701270 */
[----:B------:R-:W-:-:S03]  /*42b0*/  FSETP.GT.AND P5, PT, R43, R4, PT ;  /* 0x000000042b00720b */ /* 0x000fc60003fa4000 */
[----:B------:R-:W-:Y:S02]  /*42c0*/  @P4 SEL R7, R7, R2, P6 ;  /* 0x0000000207074207 */ /* 0x000fe40003000000 */
[----:B------:R-:W-:Y:S01]  /*42d0*/  FSETP.NAN.AND P4, PT, R43, R43, PT ;  /* 0x0000002b2b00720b */ /* 0x000fe20003f88000 */
[----:B------:R-:W3:Y:S01]  /*42e0*/  SHFL.BFLY PT, R2, R39, 0x1, 0x1f ;  /* 0x0c201f0027027f89 */ /* 0x000ee200000e0000 */
[----:B------:R-:W-:-:S04]  /*42f0*/  FSETP.NAN.AND P6, PT, R24, R24, PT ;  /* 0x000000181800720b */ /* 0x000fc80003fc8000 */
[----:B------:R-:W-:Y:S02]  /*4300*/  @P0 STS [R0.X4], R7 ;  /* 0x0000000700000388 */ /* 0x000fe40000004800 */
[----:B------:R-:W-:Y:S02]  /*4310*/  @!P5 SEL R43, R43, R4, P4 ;  /* 0x000000042b2bd207 */ /* 0x000fe40002000000 */
[----:B------:R-:W-:Y:S01]  /*4320*/  BAR.SYNC.DEFER_BLOCKING 0x0 ;  /* 0x0000000000007b1d */ /* 0x000fe20000010000 */
[----:B-1----:R-:W-:Y:S02]  /*4330*/  FSETP.GT.AND P5, PT, R24, R17, PT ;  /* 0x000000111800720b */ /* 0x002fe40003fa4000 */
[----:B0-----:R-:W-:-:S11]  /*4340*/  FSETP.GT.AND P4, PT, R40, R19, PT ;  /* 0x000000132800720b */ /* 0x001fd60003f84000 */
[----:B------:R-:W-:Y:S02]  /*4350*/  @!P5 SEL R24, R24, R17, P6 ;  /* 0x000000111818d207 */ /* 0x000fe40003000000 */
[----:B--2---:R-:W-:Y:S02]  /*4360*/  FSETP.GT.AND P5, PT, R44, R21, PT ;  /* 0x000000152c00720b */ /* 0x004fe40003fa4000 */
[----:B------:R-:W-:-:S04]  /*4370*/  FSETP.NAN.AND P6, PT, R40, R40, PT ;  /* 0x000000282800720b */ /* 0x000fc80003fc8000 */
[----:B------:R-:W-:Y:S01]  /*4380*/  @!P4 SEL R40, R40, R19, P6 ;  /* 0x000000132828c207 */ /* 0x000fe20003000000 */
[----:B------:R-:W-:Y:S01]  /*4390*/  LDS R4, [RZ] ;  /* 0x00000000ff047984 */ /* 0x000fe20000000800 */
[C---:B---3--:R-:W-:Y:S02]  /*43a0*/  FSETP.GT.AND P4, PT, R39.reuse, R2, PT ;  /* 0x000000022700720b */ /* 0x048fe40003f84000 */
[C---:B------:R-:W-:Y:S01]  /*43b0*/  FSETP.NAN.AND P6, PT, R44.reuse, R44, PT ;  /* 0x0000002c2c00720b */ /* 0x040fe20003fc8000 */
[----:B------:R-:W-:Y:S03]  /*43c0*/  LDS R5, [0x40] ;  /* 0x00004000ff057984 */ /* 0x000fe60000000800 */
[----:B------:R-:W-:Y:S01]  /*43d0*/  @!P5 SEL R44, R44, R21, P6 ;  /* 0x000000152c2cd207 */ /* 0x000fe20003000000 */
[----:B------:R-:W-:Y:S01]  /*43e0*/  LDS R6, [0x80] ;  /* 0x00008000ff067984 */ /* 0x000fe20000000800 */
[----:B------:R-:W-:-:S02]  /*43f0*/  FSETP.NAN.AND P6, PT, R39, R39, PT ;  /* 0x000000272700720b */ /* 0x000fc40003fc8000 */
[----:B------:R-:W-:Y:S01]  /*4400*/  FSETP.GT.AND P5, PT, R32, R23, PT ;  /* 0x000000172000720b */ /* 0x000fe20003fa4000 */
[----:B------:R-:W0:Y:S02]  /*4410*/  LDS R7, [0xc0] ;  /* 0x0000c000ff077984 */ /* 0x000e240000000800 */
[----:B------:R-:W-:Y:S02]  /*4420*/  @!P4 SEL R39, R39, R2, P6 ;  /* 0x000000022727c207 */ /* 0x000fe40003000000 */
[----:B------:R-:W1:Y:S01]  /*4430*/  LDS R12, [0x100] ;  /* 0x00010000ff0c7984 */ /* 0x000e620000000800 */
[----:B------:R-:W-:Y:S02]  /*4440*/  FSETP.GT.AND P4, PT, R28, R29, PT ;  /* 0x0000001d1c00720b */ /* 0x000fe40003f84000 */
[C---:B------:R-:W-:Y:S01]  /*4450*/  FSETP.NAN.AND P6, PT, R32.reuse, R32, PT ;  /* 0x000000202000720b */ /* 0x040fe20003fc8000 */
[----:B------:R-:W2:Y:S04]  /*4460*/  LDS R13, [0x140] ;  /* 0x00014000ff0d7984 */ /* 0x000ea80000000800 */
[----:B------:R-:W-:Y:S01]  /*4470*/  LDS R14, [0x180] ;  /* 0x00018000ff0e7984 */ /* 0x000fe20000000800 */
[----:B------:R-:W-:-:S02]  /*4480*/  @!P5 SEL R32, R32, R23, P6 ;  /* 0x000000172020d207 */ /* 0x000fc40003000000 */
[C---:B------:R-:W-:Y:S01]  /*4490*/  FSETP.NAN.AND P5, PT, R28.reuse, R28, PT ;  /* 0x0000001c1c00720b */ /* 0x040fe20003fa8000 */
[----:B------:R-:W3:Y:S03]  /*44a0*/  LDS R15, [0x1c0] ;  /* 0x0001c000ff0f7984 */ /* 0x000ee60000000800 */
[----:B------:R-:W-:Y:S01]  /*44b0*/  @!P4 SEL R28, R28, R29, P5 ;  /* 0x0000001d1c1cc207 */ /* 0x000fe20002800000 */
[----:B------:R-:W-:Y:S06]  /*44c0*/  BAR.SYNC.DEFER_BLOCKING 0x0 ;  /* 0x0000000000007b1d */ /* 0x000fec0000010000 */
[----:B0-----:R-:W-:Y:S01]  /*44d0*/  STS.128 [RZ], R4 ;  /* 0x00000004ff007388 */ /* 0x001fe20000000c00 */
[----:B-1----:R-:W-:-:S02]  /*44e0*/  FSETP.GE.AND P5, PT, R12, RZ, PT ;  /* 0x000000ff0c00720b */ /* 0x002fc40003fa6000 */
[C---:B--2---:R-:W-:Y:S01]  /*44f0*/  FSETP.GE.AND P4, PT, R13.reuse, RZ, PT ;  /* 0x000000ff0d00720b */ /* 0x044fe20003f86000 */
[----:B---3--:R0:W-:Y:S04]  /*4500*/  STS.128 [0x10], R12 ;  /* 0x0000100cff007388 */ /* 0x0081e80000000c00 */
[----:B------:R-:W-:Y:S01]  /*4510*/  BAR.SYNC.DEFER_BLOCKING 0x0 ;  /* 0x0000000000007b1d */ /* 0x000fe20000010000 */
[----:B0-----:R-:W-:Y:S02]  /*4520*/  FSEL R13, R13, RZ, !P4 ;  /* 0x000000ff0d0d7208 */ /* 0x001fe40006000000 */
[----:B------:R-:W-:-:S03]  /*4530*/  FSEL R12, R12, RZ, !P5 ;  /* 0x000000ff0c0c7208 */ /* 0x000fc60006800000 */
[----:B------:R-:W-:Y:S02]  /*4540*/  FADD R13, RZ, -R13 ;  /* 0x8000000dff0d7221 */ /* 0x000fe40000000000 */
[----:B------:R-:W-:Y:S01]  /*4550*/  FADD R12, RZ, -R12 ;  /* 0x8000000cff0c7221 */ /* 0x000fe20000000000 */
[----:B------:R-:W-:Y:S04]  /*4560*/  LDS R2, [R27.X4] ;  /* 0x000000001b027984 */ /* 0x000fe80000004800 */
[----:B------:R-:W-:Y:S06]  /*4570*/  BAR.SYNC.DEFER_BLOCKING 0x0 ;  /* 0x0000000000007b1d */ /* 0x000fec0000010000 */
[----:B------:R-:W-:Y:S04]  /*4580*/  @!P2 STS [R11], R42 ;  /* 0x0000002a0b00a388 */ /* 0x000fe80000000800 */
[----:B------:R-:W-:Y:S04]  /*4590*/  @!P2 STS [R11+0x40], R43 ;  /* 0x0000402b0b00a388 */ /* 0x000fe80000000800 */
[----:B------:R-:W-:Y:S04]  /*45a0*/  @!P2 STS [R11+0x80], R24 ;  /* 0x000080180b00a388 */ /* 0x000fe80000000800 */
[----:B------:R-:W-:Y:S04]  /*45b0*/  @!P2 STS [R11+0xc0], R40 ;  /* 0x0000c0280b00a388 */ /* 0x000fe80000000800 */
[----:B------:R-:W-:Y:S04]  /*45c0*/  @!P2 STS [R11+0x100], R44 ;  /* 0x0001002c0b00a388 */ /* 0x000fe80000000800 */
[----:B------:R-:W-:Y:S04]  /*45d0*/  @!P2 STS [R11+0x140], R39 ;  /* 0x000140270b00a388 */ /* 0x000fe80000000800 */
[----:B------:R-:W-:Y:S04]  /*45e0*/  @!P2 STS [R11+0x180], R32 ;  /* 0x000180200b00a388 */ /* 0x000fe80000000800 */
[----:B------:R-:W-:Y:S04]  /*45f0*/  @!P2 STS [R11+0x1c0], R28 ;  /* 0x0001c01c0b00a388 */ /* 0x000fe80000000800 */
[----:B------:R-:W-:Y:S06]  /*4600*/  BAR.SYNC.DEFER_BLOCKING 0x0 ;  /* 0x0000000000007b1d */ /* 0x000fec0000010000 */
[----:B------:R-:W0:Y:S04]  /*4610*/  @!P3 LDS R3, [R0.X4] ;  /* 0x000000000003b984 */ /* 0x000e280000004800 */
[----:B0-----:R-:W0:Y:S01]  /*4620*/  SHFL.BFLY PT, R10, R3, 0x8, 0x1f ;  /* 0x0d001f00030a7f89 */ /* 0x001e2200000e0000 */
[----:B------:R-:W-:-:S02]  /*4630*/  FSETP.NAN.AND P3, PT, R3, R3, PT ;  /* 0x000000030300720b */ /* 0x000fc40003f68000 */
[----:B0-----:R-:W-:-:S04]  /*4640*/  FSETP.GT.AND P2, PT, R3, R10, PT ;  /* 0x0000000a0300720b */ /* 0x001fc80003f44000 */
[----:B------:R-:W-:-:S04]  /*4650*/  FSEL R10, R3, R10, P2 ;  /* 0x0000000a030a7208 */ /* 0x000fc80001000000 */
[----:B------:R-:W-:-:S04]  /*4660*/  FSEL R21, R3, R10, P3 ;  /* 0x0000000a03157208 */ /* 0x000fc80001800000 */
[C---:B------:R-:W-:Y:S01]  /*4670*/  FSETP.NAN.AND P3, PT, R21.reuse, R21, PT ;  /* 0x000000151500720b */ /* 0x040fe20003f68000 */
[----:B------:R-:W0:Y:S02]  /*4680*/  SHFL.BFLY PT, R10, R21, 0x4, 0x1f ;  /* 0x0c801f00150a7f89 */ /* 0x000e2400000e0000 */
[----:B0-----:R-:W-:-:S13]  /*4690*/  FSETP.GT.AND P2, PT, R21, R10, PT ;  /* 0x0000000a1500720b */ /* 0x001fda0003f44000 */
[----:B------:R-:W-:-:S04]  /*46a0*/  @!P2 FSEL R21, R21, R10, P3 ;  /* 0x0000000a1515a208 */ /* 0x000fc80001800000 */
[C---:B------:R-:W-:Y:S01]  /*46b0*/  FSETP.NAN.AND P3, PT, R21.reuse, R21, PT ;  /* 0x000000151500720b */ /* 0x040fe20003f68000 */
[----:B------:R-:W0:Y:S02]  /*46c0*/  SHFL.BFLY PT, R10, R21, 0x2, 0x1f ;  /* 0x0c401f00150a7f89 */ /* 0x000e2400000e0000 */
[----:B0-----:R-:W-:-:S13]  /*46d0*/  FSETP.GT.AND P2, PT, R21, R10, PT ;  /* 0x0000000a1500720b */ /* 0x001fda0003f44000 */
[----:B------:R-:W-:-:S04]  /*46e0*/  @!P2 FSEL R21, R21, R10, P3 ;  /* 0x0000000a1515a208 */ /* 0x000fc80001800000 */
[C---:B------:R-:W-:Y:S01]  /*46f0*/  FSETP.NAN.AND P3, PT, R21.reuse, R21, PT ;  /* 0x000000151500720b */ /* 0x040fe20003f68000 */
[----:B------:R-:W0:Y:S02]  /*4700*/  SHFL.BFLY PT, R10, R21, 0x1, 0x1f ;  /* 0x0c201f00150a7f89 */ /* 0x000e2400000e0000 */
[----:B0-----:R-:W-:-:S13]  /*4710*/  FSETP.GT.AND P2, PT, R21, R10, PT ;  /* 0x0000000a1500720b */ /* 0x001fda0003f44000 */
[----:B------:R-:W-:Y:S02]  /*4720*/  @!P2 SEL R21, R21, R10, P3 ;  /* 0x0000000a1515a207 */ /* 0x000fe40001800000 */
[----:B------:R-:W-:Y:S02]  /*4730*/  FSETP.GE.AND P3, PT, R5, RZ, PT ;  /* 0x000000ff0500720b */ /* 0x000fe40003f66000 */
[----:B------:R-:W-:Y:S01]  /*4740*/  FSETP.GE.AND P2, PT, R6, RZ, PT ;  /* 0x000000ff0600720b */ /* 0x000fe20003f46000 */
[----:B------:R-:W-:Y:S04]  /*4750*/  @P0 STS [R0.X4], R21 ;  /* 0x0000001500000388 */ /* 0x000fe80000004800 */
[----:B------:R-:W-:Y:S01]  /*4760*/  BAR.SYNC.DEFER_BLOCKING 0x0 ;  /* 0x0000000000007b1d */ /* 0x000fe20000010000 */
[----:B------:R-:W-:-:S02]  /*4770*/  FSETP.GE.AND P0, PT, R4, RZ, PT ;  /* 0x000000ff0400720b */ /* 0x000fc40003f06000 */
[----:B------:R-:W-:Y:S02]  /*4780*/  FSEL R5, R5, RZ, !P3 ;  /* 0x000000ff05057208 */ /* 0x000fe40005800000 */
[----:B------:R-:W-:Y:S02]  /*4790*/  FSEL R4, R4, RZ, !P0 ;  /* 0x000000ff04047208 */ /* 0x000fe40004000000 */
[C---:B------:R-:W-:Y:S01]  /*47a0*/  FSETP.GE.AND P0, PT, R7.reuse, RZ, PT ;  /* 0x000000ff0700720b */ /* 0x040fe20003f06000 */
[----:B------:R-:W-:Y:S01]  /*47b0*/  FADD R5, RZ, -R5 ;  /* 0x80000005ff057221 */ /* 0x000fe20000000000 */
[----:B------:R-:W-:Y:S01]  /*47c0*/  FSEL R6, R6, RZ, !P2 ;  /* 0x000000ff06067208 */ /* 0x000fe20005000000 */
[----:B------:R-:W-:Y:S01]  /*47d0*/  FADD R4, RZ, -R4 ;  /* 0x80000004ff047221 */ /* 0x000fe20000000000 */
[----:B------:R-:W-:Y:S02]  /*47e0*/  FSEL R7, R7, RZ, !P0 ;  /* 0x000000ff07077208 */ /* 0x000fe40004000000 */
[----:B------:R-:W-:Y:S01]  /*47f0*/  FSETP.GE.AND P2, PT, R14, RZ, PT ;  /* 0x000000ff0e00720b */ /* 0x000fe20003f46000 */
[----:B------:R-:W-:Y:S01]  /*4800*/  FADD R6, RZ, -R6 ;  /* 0x80000006ff067221 */ /* 0x000fe20000000000 */
[----:B------:R-:W-:Y:S01]  /*4810*/  FSETP.NAN.AND P0, PT, R4, R4, PT ;  /* 0x000000040400720b */ /* 0x000fe20003f08000 */
[----:B------:R-:W-:Y:S01]  /*4820*/  FADD R7, RZ, -R7 ;  /* 0x80000007ff077221 */ /* 0x000fe20000000000 */
[----:B------:R-:W-:-:S02]  /*4830*/  FSEL R14, R14, RZ, !P2 ;  /* 0x000000ff0e0e7208 */ /* 0x000fc40005000000 */
[----:B------:R-:W-:-:S03]  /*4840*/  FSETP.NAN.AND P2, PT, R5, R5, PT ;  /* 0x000000050500720b */ /* 0x000fc60003f48000 */
[----:B------:R-:W-:Y:S01]  /*4850*/  FADD R14, RZ, -R14 ;  /* 0x8000000eff0e7221 */ /* 0x000fe20000000000 */
[----:B------:R-:W0:Y:S04]  /*4860*/  LDS R16, [RZ] ;  /* 0x00000000ff107984 */ /* 0x000e280000000800 */
[----:B------:R-:W1:Y:S04]  /*4870*/  LDS R19, [0xc0] ;  /* 0x0000c000ff137984 */ /* 0x000e680000000800 */
[----:B------:R-:W-:Y:S04]  /*4880*/  LDS R17, [0x40] ;  /* 0x00004000ff117984 */ /* 0x000fe80000000800 */
[----:B------:R-:W2:Y:S04]  /*4890*/  LDS R18, [0x80] ;  /* 0x00008000ff127984 */ /* 0x000ea80000000800 */
[----:B------:R-:W3:Y:S04]  /*48a0*/  LDS R20, [0x100] ;  /* 0x00010000ff147984 */ /* 0x000ee80000000800 */
[----:B------:R-:W-:Y:S04]  /*48b0*/  LDS R21, [0x140] ;  /* 0x00014000ff157984 */ /* 0x000fe80000000800 */
[----:B------:R-:W-:Y:S04]  /*48c0*/  LDS R22, [0x180] ;  /* 0x00018000ff167984 */ /* 0x000fe80000000800 */
[----:B------:R-:W4:Y:S04]  /*48d0*/  LDS R23, [0x1c0] ;  /* 0x0001c000ff177984 */ /* 0x000f280000000800 */
[----:B------:R-:W-:Y:S01]  /*48e0*/  BAR.SYNC.DEFER_BLOCKING 0x0 ;  /* 0x0000000000007b1d */ /* 0x000fe20000010000 */
[----:B0-----:R-:W-:-:S04]  /*48f0*/  FSETP.GTU.AND P3, PT, R16, RZ, PT ;  /* 0x000000ff1000720b */ /* 0x001fc80003f6c000 */
[----:B------:R-:W-:Y:S02]  /*4900*/  FSEL R3, R16, RZ, P3 ;  /* 0x000000ff10037208 */ /* 0x000fe40001800000 */
[C---:B------:R-:W-:Y:S02]  /*4910*/  FSETP.GE.AND P3, PT, R15.reuse, RZ, PT ;  /* 0x000000ff0f00720b */ /* 0x040fe40003f66000 */
[CC--:B------:R-:W-:Y:S02]  /*4920*/  FSETP.GT.AND P4, PT, R4.reuse, R3.reuse, PT ;  /* 0x000000030400720b */ /* 0x0c0fe40003f84000 */
[----:B------:R-:W-:Y:S02]  /*4930*/  FSEL R15, R15, RZ, !P3 ;  /* 0x000000ff0f0f7208 */ /* 0x000fe40005800000 */
[----:B------:R-:W-:Y:S02]  /*4940*/  @!P0 FSEL R4, R4, R3, P4 ;  /* 0x0000000304048208 */ /* 0x000fe40002000000 */
[----:B------:R-:W-:Y:S01]  /*4950*/  FSETP.NAN.AND P3, PT, R6, R6, PT ;  /* 0x000000060600720b */ /* 0x000fe20003f68000 */
[----:B------:R-:W-:Y:S01]  /*4960*/  FADD R15, RZ, -R15 ;  /* 0x8000000fff0f7221 */ /* 0x000fe20000000000 */
[----:B-1----:R-:W-:Y:S01]  /*4970*/  FSETP.GTU.AND P4, PT, R19, RZ, PT ;  /* 0x000000ff1300720b */ /* 0x002fe20003f8c000 */
[----:B--2---:R0:W-:Y:S01]  /*4980*/  STS.128 [RZ], R16 ;  /* 0x00000010ff007388 */ /* 0x0041e20000000c00 */
[----:B------:R-:W-:-:S02]  /*4990*/  FSETP.GTU.AND P0, PT, R17, RZ, PT ;  /* 0x000000ff1100720b */ /* 0x000fc40003f0c000 */
[----:B------:R-:W-:Y:S02]  /*49a0*/  FSETP.GTU.AND P6, PT, R18, RZ, PT ;  /* 0x000000ff1200720b */ /* 0x000fe40003fcc000 */
[----:B------:R-:W-:Y:S02]  /*49b0*/  FSEL R10, R19, RZ, P4 ;  /* 0x000000ff130a7208 */ /* 0x000fe40002000000 */
[----:B------:R-:W-:Y:S02]  /*49c0*/  FSEL R24, R17, RZ, P0 ;  /* 0x000000ff11187208 */ /* 0x000fe40000000000 */
[----:B---3--:R-:W-:Y:S02]  /*49d0*/  FSETP.GTU.AND P5, PT, R20, RZ, PT ;  /* 0x000000ff1400720b */ /* 0x008fe40003fac000 */
[----:B------:R-:W-:Y:S01]  /*49e0*/  FSEL R11, R18, RZ, P6 ;  /* 0x000000ff120b7208 */ /* 0x000fe20003000000 */
[----:B----4-:R1:W-:Y:S04]  /*49f0*/  STS.128 [0x10], R20 ;  /* 0x00001014ff007388 */ /* 0x0103e80000000c00 */
[----:B------:R-:W-:Y:S01]  /*4a00*/  BAR.SYNC.DEFER_BLOCKING 0x0 ;  /* 0x0000000000007b1d */ /* 0x000fe20000010000 */
[----:B------:R-:W-:-:S02]  /*4a10*/  FSETP.NAN.AND P4, PT, R12, R12, PT ;  /* 0x0000000c0c00720b */ /* 0x000fc40003f88000 */
[----:B------:R-:W-:Y:S02]  /*4a20*/  FSETP.NAN.AND P0, PT, R7, R7, PT ;  /* 0x000000070700720b */ /* 0x000fe40003f08000 */
[----:B------:R-:W-:Y:S02]  /*4a30*/  FSEL R3, R20, RZ, P5 ;  /* 0x000000ff14037208 */ /* 0x000fe40002800000 */
[CC--:B------:R-:W-:Y:S02]  /*4a40*/  FSETP.GT.AND P6, PT, R6.reuse, R11.reuse, PT ;  /* 0x0000000b0600720b */ /* 0x0c0fe40003fc4000 */
[CC--:B------:R-:W-:Y:S02]  /*4a50*/  FSETP.GT.AND P5, PT, R5.reuse, R24.reuse, PT ;  /* 0x000000180500720b */ /* 0x0c0fe40003fa4000 */
[----:B------:R-:W-:Y:S01]  /*4a60*/  @!P3 FSEL R6, R6, R11, P6 ;  /* 0x0000000b0606b208 */ /* 0x000fe20003000000 */
[----:B------:R-:W-:Y:S01]  /*4a70*/  FMUL R11, R4, 0.0078740157186985015869 ;  /* 0x3c010204040b7820 */ /* 0x000fe20000400000 */
[----:B------:R-:W-:Y:S01]  /*4a80*/  @!P2 FSEL R5, R5, R24, P5 ;  /* 0x000000180505a208 */ /* 0x000fe20002800000 */
[----:B------:R-:W-:Y:S01]  /*4a90*/  IMAD.MOV.U32 R24, RZ, RZ, 0x3e800000 ;  /* 0x3e800000ff187424 */ /* 0x000fe200078e00ff */
[-C--:B------:R-:W-:Y:S01]  /*4aa0*/  FSETP.GT.AND P3, PT, R12, R3.reuse, PT ;  /* 0x000000030c00720b */ /* 0x080fe20003f64000 */
[----:B------:R-:W-:Y:S01]  /*4ab0*/  FMUL R6, R6, 0.0078740157186985015869 ;  /* 0x3c01020406067820 */ /* 0x000fe20000400000 */
[----:B------:R-:W-:Y:S01]  /*4ac0*/  FSETP.GT.AND P2, PT, R7, R10, PT ;  /* 0x0000000a0700720b */ /* 0x000fe20003f44000 */
[----:B------:R-:W-:Y:S01]  /*4ad0*/  FMUL R5, R5, 0.0078740157186985015869 ;  /* 0x3c01020405057820 */ /* 0x000fe20000400000 */
[----:B------:R-:W-:-:S02]  /*4ae0*/  @!P4 FSEL R12, R12, R3, P3 ;  /* 0x000000030c0cc208 */ /* 0x000fc40001800000 */
[----:B------:R-:W-:Y:S02]  /*4af0*/  @!P0 FSEL R7, R7, R10, P2 ;  /* 0x0000000a07078208 */ /* 0x000fe40001000000 */
[----:B------:R-:W-:Y:S01]  /*4b00*/  FSETP.NAN.AND P5, PT, R13, R13, PT ;  /* 0x0000000d0d00720b */ /* 0x000fe20003fa8000 */
[----:B------:R-:W-:Y:S01]  /*4b10*/  FMUL R12, R12, 0.0078740157186985015869 ;  /* 0x3c0102040c0c7820 */ /* 0x000fe20000400000 */
[----:B------:R-:W-:Y:S01]  /*4b20*/  FSETP.NAN.AND P4, PT, R14, R14, PT ;  /* 0x0000000e0e00720b */ /* 0x000fe20003f88000 */
[----:B------:R-:W-:Y:S01]  /*4b30*/  FMUL R7, R7, 0.0078740157186985015869 ;  /* 0x3c01020407077820 */ /* 0x000fe20000400000 */
[----:B------:R-:W-:Y:S01]  /*4b40*/  FSETP.GTU.AND P0, PT, R21, RZ, PT ;  /* 0x000000ff1500720b */ /* 0x000fe20003f0c000 */
[----:B------:R-:W2:Y:S01]  /*4b50*/  LDS R27, [R27.X4] ;  /* 0x000000001b1b7984 */ /* 0x000ea20000004800 */
[----:B------:R-:W-:Y:S02]  /*4b60*/  FSETP.GTU.AND P2, PT, R22, RZ, PT ;  /* 0x000000ff1600720b */ /* 0x000fe40003f4c000 */
[----:B------:R-:W-:-:S02]  /*4b70*/  FSETP.GTU.AND P6, PT, R23, RZ, PT ;  /* 0x000000ff1700720b */ /* 0x000fc40003fcc000 */
[----:B------:R-:W-:Y:S02]  /*4b80*/  FSETP.NAN.AND P3, PT, R15, R15, PT ;  /* 0x0000000f0f00720b */ /* 0x000fe40003f68000 */
[----:B------:R-:W-:Y:S02]  /*4b90*/  FSEL R10, R21, RZ, P0 ;  /* 0x000000ff150a7208 */ /* 0x000fe40000000000 */
[----:B------:R-:W-:Y:S02]  /*4ba0*/  FSEL R3, R22, RZ, P2 ;  /* 0x000000ff16037208 */ /* 0x000fe40001000000 */
[----:B------:R-:W-:Y:S02]  /*4bb0*/  FSEL R4, R23, RZ, P6 ;  /* 0x000000ff17047208 */ /* 0x000fe40003000000 */
[----:B------:R-:W-:Y:S02]  /*4bc0*/  FSETP.GT.AND P6, PT, R13, R10, PT ;  /* 0x0000000a0d00720b */ /* 0x000fe40003fc4000 */
[----:B------:R-:W-:-:S02]  /*4bd0*/  FSETP.GT.AND P2, PT, R14, R3, PT ;  /* 0x000000030e00720b */ /* 0x000fc40003f44000 */
[----:B------:R-:W-:Y:S02]  /*4be0*/  FSETP.GT.AND P0, PT, R11, 9.9999997473787516356e-06, PT ;  /* 0x3727c5ac0b00780b */ /* 0x000fe40003f04000 */
[----:B------:R-:W-:Y:S02]  /*4bf0*/  @!P5 FSEL R13, R13, R10, P6 ;  /* 0x0000000a0d0dd208 */ /* 0x000fe40003000000 */
[----:B------:R-:W-:Y:S02]  /*4c00*/  @!P4 FSEL R14, R14, R3, P2 ;  /* 0x000000030e0ec208 */ /* 0x000fe40001000000 */
[-C--:B------:R-:W-:Y:S01]  /*4c10*/  FSETP.GT.AND P5, PT, R15, R4.reuse, PT ;  /* 0x000000040f00720b */ /* 0x080fe20003fa4000 */
[----:B------:R-:W-:Y:S01]  /*4c20*/  FMUL R13, R13, 0.0078740157186985015869 ;  /* 0x3c0102040d0d7820 */ /* 0x000fe20000400000 */
[----:B------:R-:W-:Y:S01]  /*4c30*/  FSETP.GT.AND P2, PT, R5, 9.9999997473787516356e-06, PT ;  /* 0x3727c5ac0500780b */ /* 0x000fe20003f44000 */
[----:B------:R-:W-:Y:S01]  /*4c40*/  FMUL R14, R14, 0.0078740157186985015869 ;  /* 0x3c0102040e0e7820 */ /* 0x000fe20000400000 */
[----:B------:R-:W-:-:S02]  /*4c50*/  @!P3 FSEL R15, R15, R4, P5 ;  /* 0x000000040f0fb208 */ /* 0x000fc40002800000 */
[----:B------:R-:W-:Y:S02]  /*4c60*/  FSETP.NAN.AND P4, PT, R11, R11, PT ;  /* 0x0000000b0b00720b */ /* 0x000fe40003f88000 */
[----:B------:R-:W-:Y:S01]  /*4c70*/  FSETP.GT.AND P3, PT, R6, 9.9999997473787516356e-06, PT ;  /* 0x3727c5ac0600780b */ /* 0x000fe20003f64000 */
[----:B------:R-:W-:Y:S01]  /*4c80*/  FMUL R15, R15, 0.0078740157186985015869 ;  /* 0x3c0102040f0f7820 */ /* 0x000fe20000400000 */
[----:B------:R-:W-:Y:S02]  /*4c90*/  FSETP.NAN.AND P5, PT, R5, R5, PT ;  /* 0x000000050500720b */ /* 0x000fe40003fa8000 */
[----:B------:R-:W-:Y:S02]  /*4ca0*/  @!P0 FSEL R11, R11, 9.9999997473787516356e-06, P4 ;  /* 0x3727c5ac0b0b8808 */ /* 0x000fe40002000000 */
[----:B------:R-:W-:Y:S02]  /*4cb0*/  FSETP.GT.AND P0, PT, R12, 9.9999997473787516356e-06, PT ;  /* 0x3727c5ac0c00780b */ /* 0x000fe40003f04000 */
[----:B------:R-:W-:-:S02]  /*4cc0*/  @!P2 FSEL R5, R5, 9.9999997473787516356e-06, P5 ;  /* 0x3727c5ac0505a808 */ /* 0x000fc40002800000 */
[----:B------:R-:W-:Y:S02]  /*4cd0*/  FSETP.GT.AND P4, PT, R7, 9.9999997473787516356e-06, PT ;  /* 0x3727c5ac0700780b */ /* 0x000fe40003f84000 */
[C---:B------:R-:W-:Y:S02]  /*4ce0*/  FSETP.NAN.AND P5, PT, R6.reuse, R6, PT ;  /* 0x000000060600720b */ /* 0x040fe40003fa8000 */
[----:B------:R-:W-:Y:S02]  /*4cf0*/  FSETP.GT.AND P2, PT, R13, 9.9999997473787516356e-06, PT ;  /* 0x3727c5ac0d00780b */ /* 0x000fe40003f44000 */
[----:B------:R-:W-:Y:S02]  /*4d00*/  @!P3 FSEL R6, R6, 9.9999997473787516356e-06, P5 ;  /* 0x3727c5ac0606b808 */ /* 0x000fe40002800000 */
[----:B------:R-:W-:Y:S02]  /*4d10*/  FSETP.NAN.AND P5, PT, R12, R12, PT ;  /* 0x0000000c0c00720b */ /* 0x000fe40003fa8000 */
[----:B------:R-:W-:-:S02]  /*4d20*/  FSETP.GT.AND P3, PT, R14, 9.9999997473787516356e-06, PT ;  /* 0x3727c5ac0e00780b */ /* 0x000fc40003f64000 */
[----:B------:R-:W-:Y:S02]  /*4d30*/  FSETP.NAN.AND P6, PT, R7, R7, PT ;  /* 0x000000070700720b */ /* 0x000fe40003fc8000 */
[----:B------:R-:W-:Y:S02]  /*4d40*/  @!P0 FSEL R12, R12, 9.9999997473787516356e-06, P5 ;  /* 0x3727c5ac0c0c8808 */ /* 0x000fe40002800000 */
[----:B------:R-:W-:Y:S02]  /*4d50*/  FSETP.GT.AND P0, PT, R15, 9.9999997473787516356e-06, PT ;  /* 0x3727c5ac0f00780b */ /* 0x000fe40003f04000 */
[----:B------:R-:W-:Y:S02]  /*4d60*/  @!P4 FSEL R7, R7, 9.9999997473787516356e-06, P6 ;  /* 0x3727c5ac0707c808 */ /* 0x000fe40003000000 */
[----:B------:R-:W-:Y:S02]  /*4d70*/  FSETP.NAN.AND P6, PT, R14, R14, PT ;  /* 0x0000000e0e00720b */ /* 0x000fe40003fc8000 */
[----:B------:R-:W-:-:S02]  /*4d80*/  FSETP.NAN.AND P4, PT, R13, R13, PT ;  /* 0x0000000d0d00720b */ /* 0x000fc40003f88000 */
[----:B------:R-:W-:Y:S02]  /*4d90*/  @!P3 FSEL R14, R14, 9.9999997473787516356e-06, P6 ;  /* 0x3727c5ac0e0eb808 */ /* 0x000fe40003000000 */
[----:B------:R-:W-:Y:S02]  /*4da0*/  @!P2 FSEL R13, R13, 9.9999997473787516356e-06, P4 ;  /* 0x3727c5ac0d0da808 */ /* 0x000fe40002000000 */
[----:B------:R-:W-:Y:S02]  /*4db0*/  FSETP.NAN.AND P3, PT, R15, R15, PT ;  /* 0x0000000f0f00720b */ /* 0x000fe40003f68000 */
[----:B------:R-:W-:Y:S02]  /*4dc0*/  FSETP.GT.AND P2, PT, |R5|, 8.50705917302346158658e+37, PT ;  /* 0x7e8000000500780b */ /* 0x000fe40003f44200 */
[----:B------:R-:W-:Y:S02]  /*4dd0*/  FSETP.GT.AND P5, PT, |R11|, 8.50705917302346158658e+37, PT ;  /* 0x7e8000000b00780b */ /* 0x000fe40003fa4200 */
[----:B------:R-:W-:-:S02]  /*4de0*/  @!P0 FSEL R15, R15, 9.9999997473787516356e-06, P3 ;  /* 0x3727c5ac0f0f8808 */ /* 0x000fc40001800000 */
[----:B------:R-:W-:Y:S02]  /*4df0*/  FSETP.GT.AND P3, PT, |R6|, 8.50705917302346158658e+37, PT ;  /* 0x7e8000000600780b */ /* 0x000fe40003f64200 */
[----:B------:R-:W-:Y:S02]  /*4e00*/  FSETP.GEU.AND P4, PT, |R11|, 1.175494350822287508e-38, PT ;  /* 0x008000000b00780b */ /* 0x000fe40003f8e200 */
[C---:B------:R-:W-:Y:S02]  /*4e10*/  FSETP.GEU.AND P6, PT, |R5|.reuse, 1.175494350822287508e-38, PT ;  /* 0x008000000500780b */ /* 0x040fe40003fce200 */
[C---:B------:R-:W-:Y:S01]  /*4e20*/  FSEL R4, R24.reuse, 1, P5 ;  /* 0x3f80000018047808 */ /* 0x040fe20002800000 */
[----:B------:R-:W-:Y:S01]  /*4e30*/  @P2 FMUL R5, R5, 0.25 ;  /* 0x3e80000005052820 */ /* 0x000fe20000400000 */
[----:B------:R-:W-:Y:S01]  /*4e40*/  FSEL R10, R24, 1, P2 ;  /* 0x3f800000180a7808 */ /* 0x000fe20001000000 */
[----:B------:R-:W-:Y:S01]  /*4e50*/  @P5 FMUL R11, R11, 0.25 ;  /* 0x3e8000000b0b5820 */ /* 0x000fe20000400000 */
[----:B------:R-:W-:-:S02]  /*4e60*/  FSETP.GT.AND P2, PT, |R12|, 8.50705917302346158658e+37, PT ;  /* 0x7e8000000c00780b */ /* 0x000fc40003f44200 */
[C---:B------:R-:W-:Y:S01]  /*4e70*/  FSETP.GEU.AND P0, PT, |R6|.reuse, 1.175494350822287508e-38, PT ;  /* 0x008000000600780b */ /* 0x040fe20003f0e200 */
[----:B------:R-:W-:Y:S01]  /*4e80*/  @P3 FMUL R6, R6, 0.25 ;  /* 0x3e80000006063820 */ /* 0x000fe20000400000 */
[----:B------:R-:W-:Y:S01]  /*4e90*/  FSETP.GT.AND P5, PT, |R7|, 8.50705917302346158658e+37, PT ;  /* 0x7e8000000700780b */ /* 0x000fe20003fa4200 */
[----:B------:R-:W-:Y:S01]  /*4ea0*/  @!P4 FMUL R11, R11, 16777216 ;  /* 0x4b8000000b0bc820 */ /* 0x000fe20000400000 */
[----:B------:R-:W-:Y:S01]  /*4eb0*/  FSEL R3, R24, 1, P3 ;  /* 0x3f80000018037808 */ /* 0x000fe20001800000 */
[----:B------:R-:W-:Y:S01]  /*4ec0*/  @!P4 FMUL R4, R4, 16777216 ;  /* 0x4b8000000404c820 */ /* 0x000fe20000400000 */
[----:B------:R-:W-:Y:S01]  /*4ed0*/  FSETP.GT.AND P3, PT, |R13|, 8.50705917302346158658e+37, PT ;  /* 0x7e8000000d00780b */ /* 0x000fe20003f64200 */
[----:B------:R-:W-:Y:S01]  /*4ee0*/  @!P6 FMUL R5, R5, 16777216 ;  /* 0x4b8000000505e820 */ /* 0x000fe20000400000 */
[C---:B------:R-:W-:Y:S01]  /*4ef0*/  FSETP.GEU.AND P4, PT, |R7|.reuse, 1.175494350822287508e-38, PT ;  /* 0x008000000700780b */ /* 0x040fe20003f8e200 */
[----:B------:R-:W-:Y:S01]  /*4f00*/  @!P6 FMUL R10, R10, 16777216 ;  /* 0x4b8000000a0ae820 */ /* 0x000fe20000400000 */
[C---:B------:R-:W-:Y:S01]  /*4f10*/  FSETP.GEU.AND P6, PT, |R12|.reuse, 1.175494350822287508e-38, PT ;  /* 0x008000000c00780b */ /* 0x040fe20003fce200 */
[----:B------:R-:W-:Y:S01]  /*4f20*/  @P2 FMUL R12, R12, 0.25 ;  /* 0x3e8000000c0c2820 */ /* 0x000fe20000400000 */
[----:B0-----:R-:W-:Y:S01]  /*4f30*/  FSEL R18, R24, 1, P5 ;  /* 0x3f80000018127808 */ /* 0x001fe20002800000 */
[----:B------:R-:W-:Y:S01]  /*4f40*/  @!P0 FMUL R6, R6, 16777216 ;  /* 0x4b80000006068820 */ /* 0x000fe20000400000 */
[----:B------:R-:W-:Y:S01]  /*4f50*/  FSEL R19, R24, 1, P2 ;  /* 0x3f80000018137808 */ /* 0x000fe20001000000 */
[----:B------:R-:W-:Y:S01]  /*4f60*/  @P5 FMUL R7, R7, 0.25 ;  /* 0x3e80000007075820 */ /* 0x000fe20000400000 */
[----:B------:R-:W-:Y:S01]  /*4f70*/  @!P0 FMUL R3, R3, 16777216 ;  /* 0x4b80000003038820 */ /* 0x000fe20000400000 */
[----:B------:R-:W-:Y:S01]  /*4f80*/  FSETP.GT.AND P2, PT, |R15|, 8.50705917302346158658e+37, PT ;  /* 0x7e8000000f00780b */ /* 0x000fe20003f44200 */
[----:B------:R-:W0:Y:S01]  /*4f90*/  MUFU.RCP R11, R11 ;  /* 0x0000000b000b7308 */ /* 0x000e220000001000 */
[----:B------:R-:W-:-:S02]  /*4fa0*/  FSETP.GT.AND P0, PT, |R14|, 8.50705917302346158658e+37, PT ;  /* 0x7e8000000e00780b */ /* 0x000fc40003f04200 */
[C---:B------:R-:W-:Y:S01]  /*4fb0*/  FSETP.GEU.AND P5, PT, |R13|.reuse, 1.175494350822287508e-38, PT ;  /* 0x008000000d00780b */ /* 0x040fe20003fae200 */
[----:B------:R-:W-:Y:S01]  /*4fc0*/  @P3 FMUL R13, R13, 0.25 ;  /* 0x3e8000000d0d3820 */ /* 0x000fe20000400000 */
[----:B-1----:R-:W-:Y:S01]  /*4fd0*/  FSEL R20, R24, 1, P3 ;  /* 0x3f80000018147808 */ /* 0x002fe20001800000 */
[----:B------:R-:W-:Y:S01]  /*4fe0*/  @!P4 FMUL R7, R7, 16777216 ;  /* 0x4b8000000707c820 */ /* 0x000fe20000400000 */
[----:B------:R-:W-:Y:S01]  /*4ff0*/  @!P4 FMUL R18, R18, 16777216 ;  /* 0x4b8000001212c820 */ /* 0x000fe20000400000 */
[C---:B------:R-:W-:Y:S01]  /*5000*/  FSETP.GEU.AND P3, PT, |R15|.reuse, 1.175494350822287508e-38, PT ;  /* 0x008000000f00780b */ /* 0x040fe20003f6e200 */
[----:B------:R-:W1:Y:S01]  /*5010*/  MUFU.RCP R6, R6 ;  /* 0x0000000600067308 */ /* 0x000e620000001000 */
[----:B------:R-:W-:Y:S01]  /*5020*/  FSETP.GEU.AND P4, PT, |R14|, 1.175494350822287508e-38, PT ;  /* 0x008000000e00780b */ /* 0x000fe20003f8e200 */
[----:B------:R-:W-:Y:S01]  /*5030*/  @!P6 FMUL R12, R12, 16777216 ;  /* 0x4b8000000c0ce820 */ /* 0x000fe20000400000 */
[----:B------:R-:W-:Y:S01]  /*5040*/  @P2 FMUL R15, R15, 0.25 ;  /* 0x3e8000000f0f2820 */ /* 0x000fe20000400000 */
[----:B------:R-:W-:Y:S01]  /*5050*/  FSEL R21, R24, 1, P0 ;  /* 0x3f80000018157808 */ /* 0x000fe20000000000 */
[----:B------:R-:W-:Y:S01]  /*5060*/  @P0 FMUL R14, R14, 0.25 ;  /* 0x3e8000000e0e0820 */ /* 0x000fe20000400000 */
[----:B------:R-:W-:Y:S01]  /*5070*/  LOP3.LUT P0, RZ, R0, 0x1f8, RZ, 0xc0, !PT ;  /* 0x000001f800ff7812 */ /* 0x000fe2000780c0ff */
[----:B------:R-:W-:Y:S01]  /*5080*/  @!P5 FMUL R13, R13, 16777216 ;  /* 0x4b8000000d0dd820 */ /* 0x000fe20000400000 */
[----:B------:R-:W3:Y:S01]  /*5090*/  MUFU.RCP R5, R5 ;  /* 0x0000000500057308 */ /* 0x000ee20000001000 */
[----:B0-----:R-:W-:Y:S01]  /*50a0*/  FMUL R0, R11, R4 ;  /* 0x000000040b007220 */ /* 0x001fe20000400000 */
[----:B------:R-:W-:Y:S01]  /*50b0*/  ISETP.LT.AND P0, PT, R25, 0x200, !P0 ;  /* 0x000002001900780c */ /* 0x000fe20004701270 */
[----:B------:R-:W-:Y:S01]  /*50c0*/  @!P6 FMUL R19, R19, 16777216 ;  /* 0x4b8000001313e820 */ /* 0x000fe20000400000 */
[----:B------:R-:W-:Y:S01]  /*50d0*/  @!P3 FMUL R15, R15, 16777216 ;  /* 0x4b8000000f0fb820 */ /* 0x000fe20000400000 */
[----:B------:R-:W-:Y:S01]  /*50e0*/  FSEL R4, R24, 1, P2 ;  /* 0x3f80000018047808 */ /* 0x000fe20001000000 */
[----:B------:R-:W-:Y:S01]  /*50f0*/  @!P4 FMUL R14, R14, 16777216 ;  /* 0x4b8000000e0ec820 */ /* 0x000fe20000400000 */
[----:B--2---:R-:W-:Y:S01]  /*5100*/  F2FP.BF16.PACK_AB R27, R27, R2 ;  /* 0x000000021b1b723e */ /* 0x004fe200000010ff */
[----:B------:R-:W0:Y:S01]  /*5110*/  MUFU.RCP R7, R7 ;  /* 0x0000000700077308 */ /* 0x000e220000001000 */
[----:B-1----:R-:W-:Y:S01]  /*5120*/  FMUL R17, R6, R3 ;  /* 0x0000000306117220 */ /* 0x002fe20000400000 */
[----:B------:R-:W-:Y:S01]  /*5130*/  IMAD.WIDE R2, R25, R46, c[0x0][0x180] ;  /* 0x0000600019027625 */ /* 0x000fe200078e022e */
[----:B------:R-:W-:Y:S01]  /*5140*/  @!P3 FMUL R4, R4, 16777216 ;  /* 0x4b8000000404b820 */ /* 0x000fe20000400000 */
[----:B------:R-:W-:Y:S01]  /*5150*/  @!P4 FMUL R21, R21, 16777216 ;  /* 0x4b8000001515c820 */ /* 0x000fe20000400000 */
[----:B------:R-:W-:Y:S01]  /*5160*/  @!P5 FMUL R20, R20, 16777216 ;  /* 0x4b8000001414d820 */ /* 0x000fe20000400000 */
[----:B------:R-:W-:Y:S01]  /*5170*/  PRMT R22, R27, 0x7632, R22 ;  /* 0x000076321b167816 */ /* 0x000fe20000000016 */
[----:B------:R1:W-:Y:S01]  /*5180*/  @P0 STG.E.U16 [R2.64], R27 ;  /* 0x0000001b02000986 */ /* 0x0003e2000c101504 */
[----:B------:R-:W2:Y:S01]  /*5190*/  MUFU.RCP R15, R15 ;  /* 0x0000000f000f7308 */ /* 0x000ea20000001000 */
[----:B---3--:R-:W-:Y:S01]  /*51a0*/  FMUL R16, R5, R10 ;  /* 0x0000000a05107220 */ /* 0x008fe20000400000 */
[----:B------:R-:W-:Y:S01]  /*51b0*/  IMAD.WIDE R10, R25, R46, c[0x0][0x198] ;  /* 0x00006600190a7625 */ /* 0x000fe200078e022e */
[----:B------:R-:W-:-:S02]  /*51c0*/  PRMT R23, R27, 0x7610, R23 ;  /* 0x000076101b177816 */ /* 0x000fc40000000017 */
[----:B------:R-:W-:-:S03]  /*51d0*/  PRMT R24, R27, 0x7632, R24 ;  /* 0x000076321b187816 */ /* 0x000fc60000000018 */
[----:B------:R-:W3:Y:S01]  /*51e0*/  MUFU.RCP R14, R14 ;  /* 0x0000000e000e7308 */ /* 0x000ee20000001000 */
[----:B0-----:R-:W-:Y:S01]  /*51f0*/  FMUL R18, R7, R18 ;  /* 0x0000001207127220 */ /* 0x001fe20000400000 */
[----:B------:R-:W-:Y:S01]  /*5200*/  IMAD.WIDE R6, R25, R46, c[0x0][0x190] ;  /* 0x0000640019067625 */ /* 0x000fe200078e022e */
[----:B-1----:R-:W-:-:S03]  /*5210*/  PRMT R3, R27, 0x7632, R3 ;  /* 0x000076321b037816 */ /* 0x002fc60000000003 */
[----:B------:R-:W-:Y:S02]  /*5220*/  IMAD.MOV.U32 R2, RZ, RZ, -0x1 ;  /* 0xffffffffff027424 */ /* 0x000fe400078e00ff */
[----:B------:R-:W0:Y:S01]  /*5230*/  MUFU.RCP R12, R12 ;  /* 0x0000000c000c7308 */ /* 0x000e220000001000 */
[----:B--2---:R-:W-:Y:S01]  /*5240*/  FMUL R15, R15, R4 ;  /* 0x000000040f0f7220 */ /* 0x004fe20000400000 */
[----:B------:R-:W-:-:S05]  /*5250*/  IMAD.WIDE R4, R25, R46, c[0x0][0x188] ;  /* 0x0000620019047625 */ /* 0x000fca00078e022e */
[----:B------:R-:W-:Y:S01]  /*5260*/  @P0 STG.E.U16 [R4.64], R3 ;  /* 0x0000000304000986 */ /* 0x000fe2000c101504 */
[----:B------:R-:W1:Y:S01]  /*5270*/  MUFU.RCP R13, R13 ;  /* 0x0000000d000d7308 */ /* 0x000e620000001000 */
[----:B---3--:R-:W-:Y:S01]  /*5280*/  FMUL R14, R14, R21 ;  /* 0x000000150e0e7220 */ /* 0x008fe20000400000 */
[----:B------:R-:W-:-:S05]  /*5290*/  PRMT R21, R27, 0x7610, R21 ;  /* 0x000076101b157816 */ /* 0x000fca0000000015 */
[----:B------:R-:W-:Y:S01]  /*52a0*/  @P0 STG.E.U16 [R6.64], R21 ;  /* 0x0000001506000986 */ /* 0x000fe2000c101504 */
[----:B0-----:R-:W-:-:S03]  /*52b0*/  FMUL R19, R12, R19 ;  /* 0x000000130c137220 */ /* 0x001fc60000400000 */
[----:B------:R-:W-:Y:S01]  /*52c0*/  @P0 STG.E.U16 [R10.64], R22 ;  /* 0x000000160a000986 */ /* 0x000fe2000c101504 */
[----:B-1----:R-:W-:Y:S01]  /*52d0*/  FMUL R20, R13, R20 ;  /* 0x000000140d147220 */ /* 0x002fe20000400000 */
[----:B------:R-:W-:-:S04]  /*52e0*/  IMAD.WIDE R12, R25, R46, c[0x0][0x1a0] ;  /* 0x00006800190c7625 */ /* 0x000fc800078e022e */
[----:B------:R-:W-:Y:S01]  /*52f0*/  IMAD.WIDE R46, R25, R46, c[0x0][0x1a8] ;  /* 0x00006a00192e7625 */ /* 0x000fe200078e022e */
[----:B------:R-:W-:Y:S04]  /*5300*/  @P0 STG.E.U16 [R12.64], R23 ;  /* 0x000000170c000986 */ /* 0x000fe8000c101504 */
[----:B------:R-:W-:Y:S04]  /*5310*/  @P0 STG.E.U16 [R46.64], R24 ;  /* 0x000000182e000986 */ /* 0x000fe8000c101504 */
[----:B------:R-:W-:Y:S06]  /*5320*/  BAR.SYNC.DEFER_BLOCKING 0x0 ;  /* 0x0000000000007b1d */ /* 0x000fec0000010000 */
[----:B------:R0:W-:Y:S04]  /*5330*/  STS [RZ], R0 ;  /* 0x00000000ff007388 */ /* 0x0001e80000000800 */
[----:B------:R1:W-:Y:S04]  /*5340*/  STS [0x8], R16 ;  /* 0x00000810ff007388 */ /* 0x0003e80000000800 */
[----:B------:R1:W-:Y:S01]  /*5350*/  STS [0x10], R17 ;  /* 0x00001011ff007388 */ /* 0x0003e20000000800 */
[----:B0-----:R-:W-:-:S03]  /*5360*/  IMAD.MOV.U32 R0, RZ, RZ, -0x200 ;  /* 0xfffffe00ff007424 */ /* 0x001fc600078e00ff */
[----:B------:R1:W-:Y:S04]  /*5370*/  STS [0x18], R18 ;  /* 0x00001812ff007388 */ /* 0x0003e80000000800 */
[----:B------:R1:W-:Y:S04]  /*5380*/  STS [0x20], R19 ;  /* 0x00002013ff007388 */ /* 0x0003e80000000800 */
[----:B------:R1:W-:Y:S04]  /*5390*/  STS [0x28], R20 ;  /* 0x00002814ff007388 */ /* 0x0003e80000000800 */
[----:B------:R1:W-:Y:S04]  /*53a0*/  STS [0x30], R14 ;  /* 0x0000300eff007388 */ /* 0x0003e80000000800 */
[----:B------:R1:W-:Y:S04]  /*53b0*/  STS [0x38], R15 ;  /* 0x0000380fff007388 */ /* 0x0003e80000000800 */
[----:B------:R-:W-:Y:S06]  /*53c0*/  BAR.SYNC.DEFER_BLOCKING 0x0 ;  /* 0x0000000000007b1d */ /* 0x000fec0000010000 */
[----:B-1----:R-:W0:Y:S02]  /*53d0*/  LDS R8, [R8.X8] ;  /* 0x0000000008087984 */ /* 0x002e240000008800 */
.L_x_2:
[----:B------:R-:W-:Y:S01]  /*53e0*/  IADD3 R0, P0, R0, 0x200, RZ ;  /* 0x0000020000007810 */ /* 0x000fe20007f1e0ff */
[----:B0-----:R-:W-:Y:S01]  /*53f0*/  IMAD.MOV.U32 R10, RZ, RZ, 0x2 ;  /* 0x00000002ff0a7424 */ /* 0x001fe200078e00ff */
[----:B------:R-:W-:Y:S01]  /*5400*/  CS2R R4, SRZ ;  /* 0x0000000000047805 */ /* 0x000fe2000001ff00 */
[----:B------:R-:W-:-:S02]  /*5410*/  CS2R R6, SRZ ;  /* 0x0000000000067805 */ /* 0x000fc4000001ff00 */
[----:B------:R-:W-:-:S04]  /*5420*/  IMAD.IADD R3, R9, 0x1, R0 ;  /* 0x0000000109037824 */ /* 0x000fc800078e0200 */
[----:B------:R-:W-:-:S05]  /*5430*/  IMAD.WIDE R10, R3, R10, c[0x0][0x178] ;  /* 0x00005e00030a7625 */ /* 0x000fca00078e020a */
[----:B------:R-:W2:Y:S01]  /*5440*/  @!P1 LDG.E.EF.128 R4, [R10.64] ;  /* 0x000000040a049981 */ /* 0x000ea2000c0e1d00 */
[----:B------:R-:W-:Y:S01]  /*5450*/  IMAD.X R2, RZ, RZ, R2, P0 ;  /* 0x000000ffff027224 */ /* 0x000fe200000e0602 */
[----:B------:R-:W-:-:S04]  /*5460*/  ISETP.GE.U32.AND P0, PT, R0, 0xa00, PT ;  /* 0x00000a000000780c */ /* 0x000fc80003f06070 */
[----:B------:R-:W-:Y:S01]  /*5470*/  ISETP.GE.U32.AND.EX P0, PT, R2, RZ, PT, P0 ;  /* 0x000000ff0200720c */ /* 0x000fe20003f06100 */
[C---:B--2---:R-:W-:Y:S01]  /*5480*/  IMAD.U32 R13, R4.reuse, 0x10000, RZ ;  /* 0x00010000040d7824 */ /* 0x044fe200078e00ff */
[----:B------:R-:W-:Y:S01]  /*5490*/  PRMT R4, R4, 0x7632, R4 ;  /* 0x0000763204047816 */ /* 0x000fe20000000004 */
[C---:B------:R-:W-:Y:S01]  /*54a0*/  IMAD.U32 R15, R6.reuse, 0x10000, RZ ;  /* 0x00010000060f7824 */ /* 0x040fe200078e00ff */
[----:B------:R-:W-:Y:S01]  /*54b0*/  PRMT R6, R6, 0x7632, R6 ;  /* 0x0000763206067816 */ /* 0x000fe20000000006 */
[C---:B0-----:R-:W-:Y:S01]  /*54c0*/  FMUL R12, R8.reuse, R13 ;  /* 0x0000000d080c7220 */ /* 0x041fe20000400000 */
[C---:B------:R-:W-:Y:S01]  /*54d0*/  IMAD.U32 R13, R5.reuse, 0x10000, RZ ;  /* 0x00010000050d7824 */ /* 0x040fe200078e00ff */
[----:B------:R-:W-:Y:S01]  /*54e0*/  FMUL R15, R8, R15 ;  /* 0x0000000f080f7220 */ /* 0x000fe20000400000 */
[----:B------:R-:W-:Y:S01]  /*54f0*/  IMAD.U32 R11, R4, 0x10000, RZ ;  /* 0x00010000040b7824 */ /* 0x000fe200078e00ff */
[----:B------:R-:W-:Y:S01]  /*5500*/  PRMT R5, R5, 0x7632, R5 ;  /* 0x0000763205057816 */ /* 0x000fe20000000005 */
[C---:B------:R-:W-:Y:S01]  /*5510*/  FMUL R14, R8.reuse, R13 ;  /* 0x0000000d080e7220 */ /* 0x040fe20000400000 */
[----:B------:R-:W0:Y:S01]  /*5520*/  FRND R12, R12 ;  /* 0x0000000c000c7307 */ /* 0x000e220000201000 */
[----:B------:R-:W-:Y:S01]  /*5530*/  IMAD.U32 R13, R7, 0x10000, RZ ;  /* 0x00010000070d7824 */ /* 0x000fe200078e00ff */
[C---:B------:R-:W-:Y:S01]  /*5540*/  FMUL R11, R8.reuse, R11 ;  /* 0x0000000b080b7220 */ /* 0x040fe20000400000 */
[----:B------:R-:W-:Y:S01]  /*5550*/  IMAD.U32 R5, R5, 0x10000, RZ ;  /* 0x0001000005057824 */ /* 0x000fe200078e00ff */
[----:B------:R-:W-:Y:S01]  /*5560*/  PRMT R7, R7, 0x7632, R7 ;  /* 0x0000763207077816 */ /* 0x000fe20000000007 */
[----:B------:R-:W-:-:S02]  /*5570*/  FMUL R13, R8, R13 ;  /* 0x0000000d080d7220 */ /* 0x000fc40000400000 */
[----:B------:R-:W-:Y:S01]  /*5580*/  FMUL R4, R8, R5 ;  /* 0x0000000508047220 */ /* 0x000fe20000400000 */
[----:B------:R-:W1:Y:S01]  /*5590*/  FRND R14, R14 ;  /* 0x0000000e000e7307 */ /* 0x000e620000201000 */
[----:B------:R-:W-:Y:S02]  /*55a0*/  IMAD.U32 R5, R6, 0x10000, RZ ;  /* 0x0001000006057824 */ /* 0x000fe400078e00ff */
[----:B------:R-:W-:Y:S02]  /*55b0*/  IMAD.U32 R7, R7, 0x10000, RZ ;  /* 0x0001000007077824 */ /* 0x000fe400078e00ff */
[C---:B------:R-:W-:Y:S02]  /*55c0*/  FMUL R5, R8.reuse, R5 ;  /* 0x0000000508057220 */ /* 0x040fe40000400000 */
[----:B------:R-:W-:Y:S01]  /*55d0*/  FMUL R7, R8, R7 ;  /* 0x0000000708077220 */ /* 0x000fe20000400000 */
[----:B------:R-:W2:Y:S01]  /*55e0*/  FRND R15, R15 ;  /* 0x0000000f000f7307 */ /* 0x000ea20000201000 */
[----:B0-----:R-:W-:-:S02]  /*55f0*/  FSETP.GT.AND P2, PT, R12, -127, PT ;  /* 0xc2fe00000c00780b */ /* 0x001fc40003f44000 */
[----:B------:R-:W-:-:S05]  /*5600*/  FSETP.NAN.AND P5, PT, R12, R12, PT ;  /* 0x0000000c0c00720b */ /* 0x000fca0003fa8000 */
[----:B------:R-:W0:Y:S01]  /*5610*/  FRND R13, R13 ;  /* 0x0000000d000d7307 */ /* 0x000e220000201000 */
[C---:B-1----:R-:W-:Y:S02]  /*5620*/  FSETP.GT.AND P4, PT, R14.reuse, -127, PT ;  /* 0xc2fe00000e00780b */ /* 0x042fe40003f84000 */
[----:B------:R-:W-:-:S03]  /*5630*/  FSETP.NAN.AND P6, PT, R14, R14, PT ;  /* 0x0000000e0e00720b */ /* 0x000fc60003fc8000 */
[----:B------:R-:W-:Y:S02]  /*5640*/  @!P2 FSEL R12, R12, -127, P5 ;  /* 0xc2fe00000c0ca808 */ /* 0x000fe40002800000 */
[----:B------:R-:W1:Y:S01]  /*5650*/  FRND R11, R11 ;  /* 0x0000000b000b7307 */ /* 0x000e620000201000 */
[C---:B--2---:R-:W-:Y:S02]  /*5660*/  FSETP.GT.AND P3, PT, R15.reuse, -127, PT ;  /* 0xc2fe00000f00780b */ /* 0x044fe40003f64000 */
[----:B------:R-:W-:-:S03]  /*5670*/  FSETP.NAN.AND P5, PT, R15, R15, PT ;  /* 0x0000000f0f00720b */ /* 0x000fc60003fa8000 */
[----:B------:R-:W-:Y:S02]  /*5680*/  @!P4 FSEL R14, R14, -127, P6 ;  /* 0xc2fe00000e0ec808 */ /* 0x000fe40003000000 */
[----:B------:R-:W2:Y:S01]  /*5690*/  FRND R4, R4 ;  /* 0x0000000400047307 */ /* 0x000ea20000201000 */
[----:B0-----:R-:W-:-:S05]  /*56a0*/  FSETP.GT.AND P2, PT, R13, -127, PT ;  /* 0xc2fe00000d00780b */ /* 0x001fca0003f44000 */
[----:B------:R-:W-:Y:S02]  /*56b0*/  @!P3 FSEL R15, R15, -127, P5 ;  /* 0xc2fe00000f0fb808 */ /* 0x000fe40002800000 */
[----:B------:R-:W0:Y:S01]  /*56c0*/  FRND R5, R5 ;  /* 0x0000000500057307 */ /* 0x000e220000201000 */
[----:B-1----:R-:W-:Y:S02]  /*56d0*/  FSETP.GT.AND P4, PT, R11, -127, PT ;  /* 0xc2fe00000b00780b */ /* 0x002fe40003f84000 */
[C---:B------:R-:W-:Y:S02]  /*56e0*/  FSETP.NAN.AND P5, PT, R13.reuse, R13, PT ;  /* 0x0000000d0d00720b */ /* 0x040fe40003fa8000 */
[----:B------:R-:W-:Y:S02]  /*56f0*/  FSETP.GEU.AND P3, PT, R12, 127, PT ;  /* 0x42fe00000c00780b */ /* 0x000fe40003f6e000 */
[----:B------:R-:W-:Y:S01]  /*5700*/  @!P2 FSEL R13, R13, -127, P5 ;  /* 0xc2fe00000d0da808 */ /* 0x000fe20002800000 */
[----:B------:R-:W1:Y:S01]  /*5710*/  F2I.S16.TRUNC.NTZ R6, R12 ;  /* 0x0000000c00067305 */ /* 0x000e62000020e900 */
[----:B--2---:R-:W-:-:S02]  /*5720*/  FSETP.GT.AND P5, PT, R4, -127, PT ;  /* 0xc2fe00000400780b */ /* 0x004fc40003fa4000 */
[----:B------:R-:W-:-:S04]  /*5730*/  FSETP.NAN.AND P6, PT, R11, R11, PT ;  /* 0x0000000b0b00720b */ /* 0x000fc80003fc8000 */
[----:B------:R-:W-:Y:S01]  /*5740*/  @!P4 FSEL R11, R11, -127, P6 ;  /* 0xc2fe00000b0bc808 */ /* 0x000fe20003000000 */
[----:B------:R-:W2:Y:S01]  /*5750*/  FRND R7, R7 ;  /* 0x0000000700077307 */ /* 0x000ea20000201000 */
[----:B0-----:R-:W-:Y:S02]  /*5760*/  FSETP.GT.AND P2, PT, R5, -127, PT ;  /* 0xc2fe00000500780b */ /* 0x001fe40003f44000 */
[----:B------:R-:W-:Y:S02]  /*5770*/  FSETP.NAN.AND P4, PT, R12, R12, PT ;  /* 0x0000000c0c00720b */ /* 0x000fe40003f88000 */
[----:B------:R-:W-:-:S03]  /*5780*/  FSETP.NAN.AND P6, PT, R4, R4, PT ;  /* 0x000000040400720b */ /* 0x000fc60003fc8000 */
[----:B------:R-:W0:Y:S01]  /*5790*/  F2I.S16.TRUNC.NTZ R10, R14 ;  /* 0x0000000e000a7305 */ /* 0x000e22000020e900 */
[----:B-1----:R-:W-:Y:S02]  /*57a0*/  LOP3.LUT R19, R6, 0xffff, RZ, 0xc0, !PT ;  /* 0x0000ffff06137812 */ /* 0x002fe400078ec0ff */
[----:B------:R-:W-:Y:S02]  /*57b0*/  @!P5 FSEL R4, R4, -127, P6 ;  /* 0xc2fe00000404d808 */ /* 0x000fe40003000000 */
[----:B------:R-:W-:Y:S02]  /*57c0*/  @P3 SEL R19, R19, 0x7f, P4 ;  /* 0x0000007f13133807 */ /* 0x000fe40002000000 */
[----:B------:R-:W-:Y:S01]  /*57d0*/  FSETP.GEU.AND P3, PT, R14, 127, PT ;  /* 0x42fe00000e00780b */ /* 0x000fe20003f6e000 */
[----:B------:R-:W1:Y:S01]  /*57e0*/  F2I.S16.TRUNC.NTZ R6, R11 ;  /* 0x0000000b00067305 */ /* 0x000e62000020e900 */
[----:B------:R-:W-:Y:S02]  /*57f0*/  FSETP.NAN.AND P4, PT, R5, R5, PT ;  /* 0x000000050500720b */ /* 0x000fe40003f88000 */
[----:B--2---:R-:W-:-:S02]  /*5800*/  FSETP.GT.AND P5, PT, R7, -127, PT ;  /* 0xc2fe00000700780b */ /* 0x004fc40003fa4000 */
[----:B------:R-:W-:Y:S02]  /*5810*/  @!P2 FSEL R5, R5, -127, P4 ;  /* 0xc2fe00000505a808 */ /* 0x000fe40002000000 */
[----:B------:R-:W-:Y:S01]  /*5820*/  FSETP.GEU.AND P2, PT, R11, 127, PT ;  /* 0x42fe00000b00780b */ /* 0x000fe20003f4e000 */
[----:B------:R-:W-:Y:S01]  /*5830*/  F2I.S16.TRUNC.NTZ R16, R15 ;  /* 0x0000000f00107305 */ /* 0x000fe2000020e900 */
[----:B0-----:R-:W-:Y:S02]  /*5840*/  LOP3.LUT R17, R10, 0xffff, RZ, 0xc0, !PT ;  /* 0x0000ffff0a117812 */ /* 0x001fe400078ec0ff */
[----:B------:R-:W-:Y:S02]  /*5850*/  FSETP.NAN.AND P6, PT, R14, R14, PT ;  /* 0x0000000e0e00720b */ /* 0x000fe40003fc8000 */
[----:B------:R-:W-:Y:S02]  /*5860*/  FSETP.NAN.AND P4, PT, R7, R7, PT ;  /* 0x000000070700720b */ /* 0x000fe40003f88000 */
[----:B------:R-:W-:Y:S01]  /*5870*/  @P3 SEL R17, R17, 0x7f, P6 ;  /* 0x0000007f11113807 */ /* 0x000fe20003000000 */
[----:B------:R-:W0:Y:S01]  /*5880*/  F2I.S16.TRUNC.NTZ R10, R4 ;  /* 0x00000004000a7305 */ /* 0x000e22000020e900 */
[----:B------:R-:W-:-:S02]  /*5890*/  FSETP.GEU.AND P3, PT, R4, 127, PT ;  /* 0x42fe00000400780b */ /* 0x000fc40003f6e000 */
[----:B------:R-:W-:Y:S02]  /*58a0*/  FSETP.NAN.AND P6, PT, R11, R11, PT ;  /* 0x0000000b0b00720b */ /* 0x000fe40003fc8000 */
[----:B-1----:R-:W-:Y:S02]  /*58b0*/  LOP3.LUT R6, R6, 0xffff, RZ, 0xc0, !PT ;  /* 0x0000ffff06067812 */ /* 0x002fe400078ec0ff */
[----:B------:R-:W-:Y:S01]  /*58c0*/  @!P5 FSEL R7, R7, -127, P4 ;  /* 0xc2fe00000707d808 */ /* 0x000fe20002000000 */
[----:B------:R-:W1:Y:S01]  /*58d0*/  F2I.S16.TRUNC.NTZ R12, R13 ;  /* 0x0000000d000c7305 */ /* 0x000e62000020e900 */
[----:B------:R-:W-:Y:S02]  /*58e0*/  FSETP.GEU.AND P4, PT, R15, 127, PT ;  /* 0x42fe00000f00780b */ /* 0x000fe40003f8e000 */
[----:B------:R-:W-:Y:S02]  /*58f0*/  @P2 SEL R6, R6, 0x7f, P6 ;  /* 0x0000007f06062807 */ /* 0x000fe40003000000 */
[----:B------:R-:W-:-:S02]  /*5900*/  FSETP.NAN.AND P6, PT, R4, R4, PT ;  /* 0x000000040400720b */ /* 0x000fc40003fc8000 */
[----:B------:R-:W-:Y:S01]  /*5910*/  FSETP.GEU.AND P2, PT, R13, 127, PT ;  /* 0x42fe00000d00780b */ /* 0x000fe20003f4e000 */
[----:B------:R-:W2:Y:S01]  /*5920*/  F2I.S16.TRUNC.NTZ R11, R5 ;  /* 0x00000005000b7305 */ /* 0x000ea2000020e900 */
[----:B0-----:R-:W-:Y:S02]  /*5930*/  LOP3.LUT R10, R10, 0xffff, RZ, 0xc0, !PT ;  /* 0x0000ffff0a0a7812 */ /* 0x001fe400078ec0ff */
[----:B------:R-:W-:Y:S02]  /*5940*/  FSETP.NAN.AND P5, PT, R15, R15, PT ;  /* 0x0000000f0f00720b */ /* 0x000fe40003fa8000 */
[----:B------:R-:W-:Y:S02]  /*5950*/  LOP3.LUT R16, R16, 0xffff, RZ, 0xc0, !PT ;  /* 0x0000ffff10107812 */ /* 0x000fe400078ec0ff */
[----:B------:R-:W-:Y:S01]  /*5960*/  @P3 SEL R10, R10, 0x7f, P6 ;  /* 0x0000007f0a0a3807 */ /* 0x000fe20003000000 */
[----:B------:R-:W0:Y:S01]  /*5970*/  F2I.S16.TRUNC.NTZ R4, R7 ;  /* 0x0000000700047305 */ /* 0x000e22000020e900 */
[----:B------:R-:W-:-:S02]  /*5980*/  FSETP.GEU.AND P3, PT, R5, 127, PT ;  /* 0x42fe00000500780b */ /* 0x000fc40003f6e000 */
[----:B------:R-:W-:Y:S02]  /*5990*/  FSETP.GEU.AND P6, PT, R7, 127, PT ;  /* 0x42fe00000700780b */ /* 0x000fe40003fce000 */
[----:B------:R-:W-:Y:S02]  /*59a0*/  @P4 SEL R16, R16, 0x7f, P5 ;  /* 0x0000007f10104807 */ /* 0x000fe40002800000 */
[----:B------:R-:W-:Y:S02]  /*59b0*/  FSETP.NAN.AND P5, PT, R13, R13, PT ;  /* 0x0000000d0d00720b */ /* 0x000fe40003fa8000 */
[----:B-1----:R-:W-:Y:S02]  /*59c0*/  LOP3.LUT R13, R12, 0xffff, RZ, 0xc0, !PT ;  /* 0x0000ffff0c0d7812 */ /* 0x002fe400078ec0ff */
[----:B------:R-:W-:Y:S02]  /*59d0*/  FSETP.NAN.AND P4, PT, R5, R5, PT ;  /* 0x000000050500720b */ /* 0x000fe40003f88000 */
[----:B------:R-:W-:-:S02]  /*59e0*/  @P2 SEL R13, R13, 0x7f, P5 ;  /* 0x0000007f0d0d2807 */ /* 0x000fc40002800000 */
[----:B------:R-:W-:Y:S02]  /*59f0*/  FSETP.NAN.AND P2, PT, R7, R7, PT ;  /* 0x000000070700720b */ /* 0x000fe40003f48000 */
[----:B--2---:R-:W-:Y:S02]  /*5a00*/  LOP3.LUT R11, R11, 0xffff, RZ, 0xc0, !PT ;  /* 0x0000ffff0b0b7812 */ /* 0x004fe400078ec0ff */
[----:B0-----:R-:W-:Y:S02]  /*5a10*/  LOP3.LUT R4, R4, 0xffff, RZ, 0xc0, !PT ;  /* 0x0000ffff04047812 */ /* 0x001fe400078ec0ff */
[----:B------:R-:W-:Y:S02]  /*5a20*/  @P3 SEL R11, R11, 0x7f, P4 ;  /* 0x0000007f0b0b3807 */ /* 0x000fe40002000000 */
[----:B------:R-:W-:Y:S02]  /*5a30*/  @P6 SEL R4, R4, 0x7f, P2 ;  /* 0x0000007f04046807 */ /* 0x000fe40001000000 */
[----:B------:R-:W-:-:S02]  /*5a40*/  PRMT R16, R16, 0x3340, R11 ;  /* 0x0000334010107816 */ /* 0x000fc4000000000b */
[----:B------:R-:W-:Y:S02]  /*5a50*/  PRMT R13, R13, 0x3340, R4 ;  /* 0x000033400d0d7816 */ /* 0x000fe40000000004 */
[----:B------:R-:W-:Y:S02]  /*5a60*/  PRMT R12, R19, 0x3340, R6 ;  /* 0x00003340130c7816 */ /* 0x000fe40000000006 */
[----:B------:R-:W-:Y:S02]  /*5a70*/  PRMT R17, R17, 0x3340, R10 ;  /* 0x0000334011117816 */ /* 0x000fe4000000000a */
[----:B------:R-:W-:Y:S02]  /*5a80*/  SHF.R.S32.HI R11, RZ, 0x1f, R3 ;  /* 0x0000001fff0b7819 */ /* 0x000fe40000011403 */
[C---:B------:R-:W-:Y:S02]  /*5a90*/  IADD3 R4, P2, R3.reuse, c[0x0][0x1b0], RZ ;  /* 0x00006c0003047a10 */ /* 0x040fe40007f5e0ff */
[----:B------:R-:W-:-:S02]  /*5aa0*/  IADD3 R6, P3, R3, c[0x0][0x1b8], RZ ;  /* 0x00006e0003067a10 */ /* 0x000fc40007f7e0ff */
[----:B------:R-:W-:Y:S02]  /*5ab0*/  IADD3 R10, P4, R3, c[0x0][0x1c0], RZ ;  /* 0x00007000030a7a10 */ /* 0x000fe40007f9e0ff */
[----:B------:R-:W-:Y:S02]  /*5ac0*/  PRMT R12, R12, 0x5410, R17 ;  /* 0x000054100c0c7816 */ /* 0x000fe40000000011 */
[C---:B------:R-:W-:Y:S02]  /*5ad0*/  IADD3.X R5, R11.reuse, c[0x0][0x1b4], RZ, P2, !PT ;  /* 0x00006d000b057a10 */ /* 0x040fe400017fe4ff */
[----:B------:R-:W-:Y:S02]  /*5ae0*/  PRMT R13, R16, 0x5410, R13 ;  /* 0x00005410100d7816 */ /* 0x000fe4000000000d */
[C---:B------:R-:W-:Y:S02]  /*5af0*/  IADD3.X R7, R11.reuse, c[0x0][0x1bc], RZ, P3, !PT ;  /* 0x00006f000b077a10 */ /* 0x040fe40001ffe4ff */
[----:B------:R-:W-:Y:S01]  /*5b00*/  IADD3.X R11, R11, c[0x0][0x1c4], RZ, P4, !PT ;  /* 0x000071000b0b7a10 */ /* 0x000fe200027fe4ff */
[----:B------:R0:W-:Y:S04]  /*5b10*/  @!P1 STG.E.64 [R4.64], R12 ;  /* 0x0000000c04009986 */ /* 0x0001e8000c101b04 */
[----:B------:R0:W-:Y:S04]  /*5b20*/  @!P1 STG.E.64 [R6.64], R12 ;  /* 0x0000000c06009986 */ /* 0x0001e8000c101b04 */
[----:B------:R0:W-:Y:S01]  /*5b30*/  @!P1 STG.E.64 [R10.64], R12 ;  /* 0x0000000c0a009986 */ /* 0x0001e2000c101b04 */
[----:B------:R-:W-:Y:S05]  /*5b40*/  @!P0 BRA `(.L_x_2) ;  /* 0xfffff89000008947 */ /* 0x000fea000383ffff */
[----:B------:R-:W-:Y:S05]  /*5b50*/  EXIT ;  /* 0x000000000000794d */ /* 0x000fea0003800000 */
.L_x_3:
[----:B------:R-:W-:-:S00]  /*5b60*/  BRA `(.L_x_3) ;  /* 0xfffffff000007947 */ /* 0x000fc0000383ffff */
[----:B------:R-:W-:-:S00]  /*5b70*/  NOP ;  /* 0x0000000000007918 */ /* 0x000fc00000000000 */
        /* <DEDUP_REMOVED lines=8> */
.L_x_4:


//--------------------- .nv.global.init           --------------------------
	.section	.nv.global.init,"aw",@progbits
.nv.global.init:
	.type		_$_str,@object
	.size		_$_str,(.L_0 - _$_str)
_$_str:
        /*0000*/ 	.byte	0x5f, 0x5f, 0x43, 0x55, 0x44, 0x41, 0x5f, 0x46, 0x54, 0x5a, 0x00
.L_0:


//--------------------- .nv.shared.triton_red_fused__to_copy_add_amax_amin_clamp_mul_native_layer_norm_reciprocal_2 --------------------------
	.section	.nv.shared.triton_red_fused__to_copy_add_amax_amin_clamp_mul_native_layer_norm_reciprocal_2,"aw",@nobits
	.sectionflags	@""
	.align	16
